	.target	sm_90a

	.elftype	@"ET_EXEC"


//--------------------- .note.nv.tkinfo           --------------------------
	.section	.note.nv.tkinfo,"",@"SHT_NOTE"
	.sectionflags	@"SHF_NOTE_NV_TKINFO"
	.tkinfo
        /*0018*/ 	.word	0x00000002
        /*0030*/ 	.string	""
        /*0030*/ 	.string	"ptxas"
        /*0030*/ 	.string	"Cuda compilation tools, release 13.0, V13.0.88"
        /*0030*/ 	.string	"Build cuda_13.0.r13.0/compiler.36424714_0"
        /*0030*/ 	.string	"-arch sm_90a -m 64 "



//--------------------- .note.nv.cuinfo           --------------------------
	.section	.note.nv.cuinfo,"",@"SHT_NOTE"
	.sectionflags	@"SHF_NOTE_NV_CUINFO"
        /*0018*/ 	.short	0x0002
        /*001a*/ 	.short	0x005a
        /*001c*/ 	.short	0x0082
	.zero		2


//--------------------- .nv.info                  --------------------------
	.section	.nv.info,"",@"SHT_CUDA_INFO"
	.align	4


	//----- nvinfo : EIATTR_REGCOUNT
	.align		4
        /*0000*/ 	.byte	0x04, 0x2f
        /*0002*/ 	.short	(.L_12 - .L_11)
	.align		4
.L_11:
        /*0004*/ 	.word	index@(_ZN7cutlass13device_kernelINS_4gemm6kernel13GemmUniversalIN4cute5tupleIJiiiiEEENS1_10collective13CollectiveMmaINS1_37MainloopSm90TmaGmmaWarpSpecializedFP8ILi6ENS5_IJNS4_1CILi1EEESB_SB_EEENS1_35KernelTmaWarpSpecializedCooperativeEEENS5_IJNSA_ILi512EEENSA_ILi32EEENSA_ILi64EEEEEENS_12float_e4m3_tENS5_IJlSB_lEEESJ_SK_NS4_8TiledMMAINS4_8MMA_AtomIJNS4_4SM904GMMA30MMA_64x32x32_F32E4M3E4M3_SS_TNILNSO_7ScaleInE1ELSQ_1EEEEEENS4_6LayoutINS5_IJNSA_ILi2EEESB_SB_EEENS5_IJSB_NSA_ILi0EEESW_EEEEENS5_IJNS4_10UnderscoreESZ_SZ_EEEEENS4_13SM90_TMA_LOADENS4_14ComposedLayoutINS4_7SwizzleILi2ELi4ELi3EEENS4_18smem_ptr_flag_bitsILi8EEENST_INS5_IJNSA_ILi8EEESH_EEENS5_IJSH_SB_EEEEEEEvNS4_8identityES12_S1C_vS1D_EENS_8epilogue10collective6detail29Sm90TmaWarpSpecializedAdapterINS1G_15DefaultEpilogueISJ_SK_SK_NS1F_6thread17LinearCombinationISJ_Li1EffLNS1K_9ScaleType4KindE0ELNS_15FloatRoundStyleE2ESJ_EENS1_15EpilogueDefaultEEEEEvvEEEEvNT_6ParamsE)
        /*0008*/ 	.word	0x000000a8


	//----- nvinfo : EIATTR_FRAME_SIZE
	.align		4
.L_12:
        /*000c*/ 	.byte	0x04, 0x11
        /*000e*/ 	.short	(.L_14 - .L_13)
	.align		4
.L_13:
        /*0010*/ 	.word	index@(_ZN7cutlass13device_kernelINS_4gemm6kernel13GemmUniversalIN4cute5tupleIJiiiiEEENS1_10collective13CollectiveMmaINS1_37MainloopSm90TmaGmmaWarpSpecializedFP8ILi6ENS5_IJNS4_1CILi1EEESB_SB_EEENS1_35KernelTmaWarpSpecializedCooperativeEEENS5_IJNSA_ILi512EEENSA_ILi32EEENSA_ILi64EEEEEENS_12float_e4m3_tENS5_IJlSB_lEEESJ_SK_NS4_8TiledMMAINS4_8MMA_AtomIJNS4_4SM904GMMA30MMA_64x32x32_F32E4M3E4M3_SS_TNILNSO_7ScaleInE1ELSQ_1EEEEEENS4_6LayoutINS5_IJNSA_ILi2EEESB_SB_EEENS5_IJSB_NSA_ILi0EEESW_EEEEENS5_IJNS4_10UnderscoreESZ_SZ_EEEEENS4_13SM90_TMA_LOADENS4_14ComposedLayoutINS4_7SwizzleILi2ELi4ELi3EEENS4_18smem_ptr_flag_bitsILi8EEENST_INS5_IJNSA_ILi8EEESH_EEENS5_IJSH_SB_EEEEEEEvNS4_8identityES12_S1C_vS1D_EENS_8epilogue10collective6detail29Sm90TmaWarpSpecializedAdapterINS1G_15DefaultEpilogueISJ_SK_SK_NS1F_6thread17LinearCombinationISJ_Li1EffLNS1K_9ScaleType4KindE0ELNS_15FloatRoundStyleE2ESJ_EENS1_15EpilogueDefaultEEEEEvvEEEEvNT_6ParamsE)
        /*0014*/ 	.word	0x00000000


	//----- nvinfo : EIATTR_MIN_STACK_SIZE
	.align		4
.L_14:
        /*0018*/ 	.byte	0x04, 0x12
        /*001a*/ 	.short	(.L_16 - .L_15)
	.align		4
.L_15:
        /*001c*/ 	.word	index@(_ZN7cutlass13device_kernelINS_4gemm6kernel13GemmUniversalIN4cute5tupleIJiiiiEEENS1_10collective13CollectiveMmaINS1_37MainloopSm90TmaGmmaWarpSpecializedFP8ILi6ENS5_IJNS4_1CILi1EEESB_SB_EEENS1_35KernelTmaWarpSpecializedCooperativeEEENS5_IJNSA_ILi512EEENSA_ILi32EEENSA_ILi64EEEEEENS_12float_e4m3_tENS5_IJlSB_lEEESJ_SK_NS4_8TiledMMAINS4_8MMA_AtomIJNS4_4SM904GMMA30MMA_64x32x32_F32E4M3E4M3_SS_TNILNSO_7ScaleInE1ELSQ_1EEEEEENS4_6LayoutINS5_IJNSA_ILi2EEESB_SB_EEENS5_IJSB_NSA_ILi0EEESW_EEEEENS5_IJNS4_10UnderscoreESZ_SZ_EEEEENS4_13SM90_TMA_LOADENS4_14ComposedLayoutINS4_7SwizzleILi2ELi4ELi3EEENS4_18smem_ptr_flag_bitsILi8EEENST_INS5_IJNSA_ILi8EEESH_EEENS5_IJSH_SB_EEEEEEEvNS4_8identityES12_S1C_vS1D_EENS_8epilogue10collective6detail29Sm90TmaWarpSpecializedAdapterINS1G_15DefaultEpilogueISJ_SK_SK_NS1F_6thread17LinearCombinationISJ_Li1EffLNS1K_9ScaleType4KindE0ELNS_15FloatRoundStyleE2ESJ_EENS1_15EpilogueDefaultEEEEEvvEEEEvNT_6ParamsE)
        /*0020*/ 	.word	0x00000000
.L_16:


//--------------------- .nv.compat                --------------------------
	.section	.nv.compat,"",@"SHT_CUDA_COMPAT_INFO"
	.align	4
        /*0000*/ 	.byte	0x02, 0x09, 0x01, 0x00, 0x02, 0x02, 0x04, 0x00, 0x02, 0x05, 0x05, 0x00, 0x03, 0x07, 0x01, 0x01
        /*0010*/ 	.byte	0x02, 0x03, 0x01, 0x00, 0x02, 0x06, 0x01, 0x00, 0x04, 0x0b, 0x08, 0x00, 0x00, 0x00, 0x00, 0x00
        /*0020*/ 	.byte	0x00, 0x00, 0x00, 0x00


//--------------------- .nv.info._ZN7cutlass13device_kernelINS_4gemm6kernel13GemmUniversalIN4cute5tupleIJiiiiEEENS1_10collective13CollectiveMmaINS1_37MainloopSm90TmaGmmaWarpSpecializedFP8ILi6ENS5_IJNS4_1CILi1EEESB_SB_EEENS1_35KernelTmaWarpSpecializedCooperativeEEENS5_IJNSA_ILi512EEENSA_ILi32EEENSA_ILi64EEEEEENS_12float_e4m3_tENS5_IJlSB_lEEESJ_SK_NS4_8TiledMMAINS4_8MMA_AtomIJNS4_4SM904GMMA30MMA_64x32x32_F32E4M3E4M3_SS_TNILNSO_7ScaleInE1ELSQ_1EEEEEENS4_6LayoutINS5_IJNSA_ILi2EEESB_SB_EEENS5_IJSB_NSA_ILi0EEESW_EEEEENS5_IJNS4_10UnderscoreESZ_SZ_EEEEENS4_13SM90_TMA_LOADENS4_14ComposedLayoutINS4_7SwizzleILi2ELi4ELi3EEENS4_18smem_ptr_flag_bitsILi8EEENST_INS5_IJNSA_ILi8EEESH_EEENS5_IJSH_SB_EEEEEEEvNS4_8identityES12_S1C_vS1D_EENS_8epilogue10collective6detail29Sm90TmaWarpSpecializedAdapterINS1G_15DefaultEpilogueISJ_SK_SK_NS1F_6thread17LinearCombinationISJ_Li1EffLNS1K_9ScaleType4KindE0ELNS_15FloatRoundStyleE2ESJ_EENS1_15EpilogueDefaultEEEEEvvEEEEvNT_6ParamsE --------------------------
	.section	.nv.info._ZN7cutlass13device_kernelINS_4gemm6kernel13GemmUniversalIN4cute5tupleIJiiiiEEENS1_10collective13CollectiveMmaINS1_37MainloopSm90TmaGmmaWarpSpecializedFP8ILi6ENS5_IJNS4_1CILi1EEESB_SB_EEENS1_35KernelTmaWarpSpecializedCooperativeEEENS5_IJNSA_ILi512EEENSA_ILi32EEENSA_ILi64EEEEEENS_12float_e4m3_tENS5_IJlSB_lEEESJ_SK_NS4_8TiledMMAINS4_8MMA_AtomIJNS4_4SM904GMMA30MMA_64x32x32_F32E4M3E4M3_SS_TNILNSO_7ScaleInE1ELSQ_1EEEEEENS4_6LayoutINS5_IJNSA_ILi2EEESB_SB_EEENS5_IJSB_NSA_ILi0EEESW_EEEEENS5_IJNS4_10UnderscoreESZ_SZ_EEEEENS4_13SM90_TMA_LOADENS4_14ComposedLayoutINS4_7SwizzleILi2ELi4ELi3EEENS4_18smem_ptr_flag_bitsILi8EEENST_INS5_IJNSA_ILi8EEESH_EEENS5_IJSH_SB_EEEEEEEvNS4_8identityES12_S1C_vS1D_EENS_8epilogue10collective6detail29Sm90TmaWarpSpecializedAdapterINS1G_15DefaultEpilogueISJ_SK_SK_NS1F_6thread17LinearCombinationISJ_Li1EffLNS1K_9ScaleType4KindE0ELNS_15FloatRoundStyleE2ESJ_EENS1_15EpilogueDefaultEEEEEvvEEEEvNT_6ParamsE,"",@"SHT_CUDA_INFO"
	.sectionflags	@""
	.align	4


	//----- nvinfo : EIATTR_CUDA_API_VERSION
	.align		4
        /*0000*/ 	.byte	0x04, 0x37
        /*0002*/ 	.short	(.L_18 - .L_17)
.L_17:
        /*0004*/ 	.word	0x00000082


	//----- nvinfo : EIATTR_KPARAM_INFO
	.align		4
.L_18:
        /*0008*/ 	.byte	0x04, 0x17
        /*000a*/ 	.short	(.L_20 - .L_19)
.L_19:
        /*000c*/ 	.word	0x00000000
        /*0010*/ 	.short	0x0000
        /*0012*/ 	.short	0x0070
        /*0014*/ 	.byte	0x00, 0xf0, 0x01, 0x10


	//----- nvinfo : EIATTR_SPARSE_MMA_MASK
	.align		4
.L_20:
        /*0018*/ 	.byte	0x03, 0x50
        /*001a*/ 	.short	0x0000


	//----- nvinfo : EIATTR_MAXREG_COUNT
	.align		4
        /*001c*/ 	.byte	0x03, 0x1b
        /*001e*/ 	.short	0x00a8


	//----- nvinfo : EIATTR_NUM_BARRIERS
	.align		4
        /*0020*/ 	.byte	0x02, 0x4c
        /*0022*/ 	.byte	0x01
	.zero		1


	//----- nvinfo : EIATTR_MERCURY_ISA_VERSION
	.align		4
        /*0024*/ 	.byte	0x03, 0x5f
        /*0026*/ 	.short	0x0101


	//----- nvinfo : EIATTR_INT_WARP_WIDE_INSTR_OFFSETS
	.align		4
        /*0028*/ 	.byte	0x04, 0x31
        /*002a*/ 	.short	(.L_22 - .L_21)


	//   ....[0]....
.L_21:
        /*002c*/ 	.word	0x00000420


	//   ....[1]....
        /*0030*/ 	.word	0x00000430


	//   ....[2]....
        /*0034*/ 	.word	0x00000510


	//----- nvinfo : EIATTR_COOP_GROUP_MASK_REGIDS
	.align		4
.L_22:
        /*0038*/ 	.byte	0x04, 0x29
        /*003a*/ 	.short	(.L_24 - .L_23)


	//   ....[0]....
.L_23:
        /*003c*/ 	.word	0xffffffff


	//   ....[1]....
        /*0040*/ 	.word	0xffffffff


	//   ....[2]....
        /*0044*/ 	.word	0xffffffff


	//   ....[3]....
        /*0048*/ 	.word	0xffffffff


	//   ....[4]....
        /*004c*/ 	.word	0xffffffff


	//----- nvinfo : EIATTR_COOP_GROUP_INSTR_OFFSETS
	.align		4
.L_24:
        /*0050*/ 	.byte	0x04, 0x28
        /*0052*/ 	.short	(.L_26 - .L_25)


	//   ....[0]....
.L_25:
        /*0054*/ 	.word	0x00000060


	//   ....[1]....
        /*0058*/ 	.word	0x00000070


	//   ....[2]....
        /*005c*/ 	.word	0x00000130


	//   ....[3]....
        /*0060*/ 	.word	0x00000300


	//   ....[4]....
        /*0064*/ 	.word	0x00001080


	//----- nvinfo : EIATTR_REG_RECONFIG
	.align		4
.L_26:
        /*0068*/ 	.byte	0x01, 0x54
	.zero		2


	//----- nvinfo : EIATTR_MBARRIER_INSTR_OFFSETS
	.align		4
        /*006c*/ 	.byte	0x04, 0x39
        /*006e*/ 	.short	(.L_28 - .L_27)


	//   ....[0]....
.L_27:
        /*0070*/ 	.word	0x00000230
        /*0074*/ 	.word	0x000000ff
        /*0078*/ 	.word	0x00000000
        /*007c*/ 	.short	0x0100
        /*007e*/ 	.byte	0x08
	.zero		1


	//   ....[1]....
        /*0080*/ 	.word	0x00000240
        /*0084*/ 	.word	0x000000ff
        /*0088*/ 	.word	0x00000030
        /*008c*/ 	.short	0x0100
        /*008e*/ 	.byte	0x08
	.zero		1


	//   ....[2]....
        /*0090*/ 	.word	0x00000250
        /*0094*/ 	.word	0x000000ff
        /*0098*/ 	.word	0x00000008
        /*009c*/ 	.short	0x0100
        /*009e*/ 	.byte	0x08
	.zero		1


	//   ....[3]....
        /*00a0*/ 	.word	0x00000260
        /*00a4*/ 	.word	0x000000ff
        /*00a8*/ 	.word	0x00000038
        /*00ac*/ 	.short	0x0100
        /*00ae*/ 	.byte	0x08
	.zero		1


	//   ....[4]....
        /*00b0*/ 	.word	0x00000270
        /*00b4*/ 	.word	0x000000ff
        /*00b8*/ 	.word	0x00000010
        /*00bc*/ 	.short	0x0100
        /*00be*/ 	.byte	0x08
	.zero		1


	//   ....[5]....
        /*00c0*/ 	.word	0x00000280
        /*00c4*/ 	.word	0x000000ff
        /*00c8*/ 	.word	0x00000040
        /*00cc*/ 	.short	0x0100
        /*00ce*/ 	.byte	0x08
	.zero		1


	//   ....[6]....
        /*00d0*/ 	.word	0x00000290
        /*00d4*/ 	.word	0x000000ff
        /*00d8*/ 	.word	0x00000018
        /*00dc*/ 	.short	0x0100
        /*00de*/ 	.byte	0x08
	.zero		1


	//   ....[7]....
        /*00e0*/ 	.word	0x000002a0
        /*00e4*/ 	.word	0x000000ff
        /*00e8*/ 	.word	0x00000048
        /*00ec*/ 	.short	0x0100
        /*00ee*/ 	.byte	0x08
	.zero		1


	//   ....[8]....
        /*00f0*/ 	.word	0x000002b0
        /*00f4*/ 	.word	0x000000ff
        /*00f8*/ 	.word	0x00000020
        /*00fc*/ 	.short	0x0100
        /*00fe*/ 	.byte	0x08
	.zero		1


	//   ....[9]....
        /*0100*/ 	.word	0x000002c0
        /*0104*/ 	.word	0x000000ff
        /*0108*/ 	.word	0x00000050
        /*010c*/ 	.short	0x0100
        /*010e*/ 	.byte	0x08
	.zero		1


	//   ....[10]....
        /*0110*/ 	.word	0x000002d0
        /*0114*/ 	.word	0x000000ff
        /*0118*/ 	.word	0x00000028
        /*011c*/ 	.short	0x0100
        /*011e*/ 	.byte	0x08
	.zero		1


	//   ....[11]....
        /*0120*/ 	.word	0x000002e0
        /*0124*/ 	.word	0x000000ff
        /*0128*/ 	.word	0x00000058
        /*012c*/ 	.short	0x0100
        /*012e*/ 	.byte	0x08
	.zero		1


	//   ....[12]....
        /*0130*/ 	.word	0x00000580
        /*0134*/ 	.word	0x000000ff
        /*0138*/ 	.word	0x00000070
        /*013c*/ 	.short	0x0100
        /*013e*/ 	.byte	0x06
	.zero		1


	//   ....[13]....
        /*0140*/ 	.word	0x000005e0
        /*0144*/ 	.word	0x000000ff
        /*0148*/ 	.word	0x00000078
        /*014c*/ 	.short	0x0100
        /*014e*/ 	.byte	0x06
	.zero		1


	//   ....[14]....
        /*0150*/ 	.word	0x000015c0
        /*0154*/ 	.word	0x000000ff
        /*0158*/ 	.word	0x00000000
        /*015c*/ 	.short	0x010a
        /*015e*/ 	.byte	0x06
	.zero		1


	//   ....[15]....
        /*0160*/ 	.word	0x00001600
        /*0164*/ 	.word	0x000000ff
        /*0168*/ 	.word	0x00000000
        /*016c*/ 	.short	0x010a
        /*016e*/ 	.byte	0x06
	.zero		1


	//   ....[16]....
        /*0170*/ 	.word	0x000020e0
        /*0174*/ 	.word	0x000000ff
        /*0178*/ 	.word	0x00000000
        /*017c*/ 	.short	0x010a
        /*017e*/ 	.byte	0x0c
	.zero		1


	//   ....[17]....
        /*0180*/ 	.word	0x00002120
        /*0184*/ 	.word	0x000000ff
        /*0188*/ 	.word	0x00000000
        /*018c*/ 	.short	0x010a
        /*018e*/ 	.byte	0x0c
	.zero		1


	//   ....[18]....
        /*0190*/ 	.word	0x000028f0
        /*0194*/ 	.word	0x000000ff
        /*0198*/ 	.word	0x00000000
        /*019c*/ 	.short	0x0101
        /*019e*/ 	.byte	0x08
	.zero		1


	//   ....[19]....
        /*01a0*/ 	.word	0x00002f40
        /*01a4*/ 	.word	0x000000ff
        /*01a8*/ 	.word	0x00000000
        /*01ac*/ 	.short	0x0101
        /*01ae*/ 	.byte	0x08
	.zero		1


	//   ....[20]....
        /*01b0*/ 	.word	0x0000ac40
        /*01b4*/ 	.word	0x00000012
        /*01b8*/ 	.word	0x00000030
        /*01bc*/ 	.short	0x010a
        /*01be*/ 	.byte	0x3f
	.zero		1


	//   ....[21]....
        /*01c0*/ 	.word	0x0000afd0
        /*01c4*/ 	.word	0x00000008
        /*01c8*/ 	.word	0x00000078
        /*01cc*/ 	.short	0x0101
        /*01ce*/ 	.byte	0x3f
	.zero		1


	//   ....[22]....
        /*01d0*/ 	.word	0x0000b700
        /*01d4*/ 	.word	0x00000007
        /*01d8*/ 	.word	0x00000000
        /*01dc*/ 	.short	0x010a
        /*01de*/ 	.byte	0x3f
	.zero		1


	//   ....[23]....
        /*01e0*/ 	.word	0x0000b780
        /*01e4*/ 	.word	0x00000009
        /*01e8*/ 	.word	0x00000000
        /*01ec*/ 	.short	0x010a
        /*01ee*/ 	.byte	0x3f
	.zero		1


	//   ....[24]....
        /*01f0*/ 	.word	0x0000b810
        /*01f4*/ 	.word	0x00000006
        /*01f8*/ 	.word	0x00000000
        /*01fc*/ 	.short	0x010a
        /*01fe*/ 	.byte	0x3f
	.zero		1


	//   ....[25]....
        /*0200*/ 	.word	0x0000b8a0
        /*0204*/ 	.word	0x00000009
        /*0208*/ 	.word	0x00000000
        /*020c*/ 	.short	0x010a
        /*020e*/ 	.byte	0x3f
	.zero		1


	//   ....[26]....
        /*0210*/ 	.word	0x0000b930
        /*0214*/ 	.word	0x00000006
        /*0218*/ 	.word	0x00000000
        /*021c*/ 	.short	0x010a
        /*021e*/ 	.byte	0x3f
	.zero		1


	//   ....[27]....
        /*0220*/ 	.word	0x0000b9c0
        /*0224*/ 	.word	0x00000003
        /*0228*/ 	.word	0x00000000
        /*022c*/ 	.short	0x010a
        /*022e*/ 	.byte	0x3f
	.zero		1


	//   ....[28]....
        /*0230*/ 	.word	0x0000ba30
        /*0234*/ 	.word	0x00000008
        /*0238*/ 	.word	0x00000000
        /*023c*/ 	.short	0x010a
        /*023e*/ 	.byte	0x3f
	.zero		1


	//   ....[29]....
        /*0240*/ 	.word	0x0000ba90
        /*0244*/ 	.word	0x00000009
        /*0248*/ 	.word	0x00000000
        /*024c*/ 	.short	0x010a
        /*024e*/ 	.byte	0x3f
	.zero		1


	//   ....[30]....
        /*0250*/ 	.word	0x0000bb60
        /*0254*/ 	.word	0x00000012
        /*0258*/ 	.word	0x00000030
        /*025c*/ 	.short	0x010a
        /*025e*/ 	.byte	0x3f
	.zero		1


	//   ....[31]....
        /*0260*/ 	.word	0x0000bc40
        /*0264*/ 	.word	0x00000007
        /*0268*/ 	.word	0x00000000
        /*026c*/ 	.short	0x010a
        /*026e*/ 	.byte	0x3f
	.zero		1


	//   ....[32]....
        /*0270*/ 	.word	0x0000bc90
        /*0274*/ 	.word	0x00000009
        /*0278*/ 	.word	0x00000000
        /*027c*/ 	.short	0x010a
        /*027e*/ 	.byte	0x3f
	.zero		1


	//   ....[33]....
        /*0280*/ 	.word	0x0000bce0
        /*0284*/ 	.word	0x00000006
        /*0288*/ 	.word	0x00000000
        /*028c*/ 	.short	0x010a
        /*028e*/ 	.byte	0x3f
	.zero		1


	//   ....[34]....
        /*0290*/ 	.word	0x0000bd30
        /*0294*/ 	.word	0x00000009
        /*0298*/ 	.word	0x00000000
        /*029c*/ 	.short	0x010a
        /*029e*/ 	.byte	0x3f
	.zero		1


	//   ....[35]....
        /*02a0*/ 	.word	0x0000bd80
        /*02a4*/ 	.word	0x00000006
        /*02a8*/ 	.word	0x00000000
        /*02ac*/ 	.short	0x010a
        /*02ae*/ 	.byte	0x3f
	.zero		1


	//----- nvinfo : EIATTR_NUM_MBARRIERS
	.align		4
.L_28:
        /*02b0*/ 	.byte	0x03, 0x38
        /*02b2*/ 	.short	0x000e


	//----- nvinfo : EIATTR_EXIT_INSTR_OFFSETS
	.align		4
        /*02b4*/ 	.byte	0x04, 0x1c
        /*02b6*/ 	.short	(.L_30 - .L_29)


	//   ....[0]....
.L_29:
        /*02b8*/ 	.word	0x00000630


	//   ....[1]....
        /*02bc*/ 	.word	0x00000ee0


	//   ....[2]....
        /*02c0*/ 	.word	0x0000a2b0


	//   ....[3]....
        /*02c4*/ 	.word	0x0000a8e0


	//   ....[4]....
        /*02c8*/ 	.word	0x0000ba10


	//----- nvinfo : EIATTR_MAX_THREADS
	.align		4
.L_30:
        /*02cc*/ 	.byte	0x04, 0x05
        /*02ce*/ 	.short	(.L_32 - .L_31)
.L_31:
        /*02d0*/ 	.word	0x00000180
        /*02d4*/ 	.word	0x00000001
        /*02d8*/ 	.word	0x00000001


	//----- nvinfo : EIATTR_CRS_STACK_SIZE
	.align		4
.L_32:
        /*02dc*/ 	.byte	0x04, 0x1e
        /*02de*/ 	.short	(.L_34 - .L_33)
.L_33:
        /*02e0*/ 	.word	0x00000000


	//----- nvinfo : EIATTR_CBANK_PARAM_SIZE
	.align		4
.L_34:
        /*02e4*/ 	.byte	0x03, 0x19
        /*02e6*/ 	.short	0x0470


	//----- nvinfo : EIATTR_PARAM_CBANK
	.align		4
        /*02e8*/ 	.byte	0x04, 0x0a
        /*02ea*/ 	.short	(.L_36 - .L_35)
	.align		4
.L_35:
        /*02ec*/ 	.word	index@(.nv.constant0._ZN7cutlass13device_kernelINS_4gemm6kernel13GemmUniversalIN4cute5tupleIJiiiiEEENS1_10collective13CollectiveMmaINS1_37MainloopSm90TmaGmmaWarpSpecializedFP8ILi6ENS5_IJNS4_1CILi1EEESB_SB_EEENS1_35KernelTmaWarpSpecializedCooperativeEEENS5_IJNSA_ILi512EEENSA_ILi32EEENSA_ILi64EEEEEENS_12float_e4m3_tENS5_IJlSB_lEEESJ_SK_NS4_8TiledMMAINS4_8MMA_AtomIJNS4_4SM904GMMA30MMA_64x32x32_F32E4M3E4M3_SS_TNILNSO_7ScaleInE1ELSQ_1EEEEEENS4_6LayoutINS5_IJNSA_ILi2EEESB_SB_EEENS5_IJSB_NSA_ILi0EEESW_EEEEENS5_IJNS4_10UnderscoreESZ_SZ_EEEEENS4_13SM90_TMA_LOADENS4_14ComposedLayoutINS4_7SwizzleILi2ELi4ELi3EEENS4_18smem_ptr_flag_bitsILi8EEENST_INS5_IJNSA_ILi8EEESH_EEENS5_IJSH_SB_EEEEEEEvNS4_8identityES12_S1C_vS1D_EENS_8epilogue10collective6detail29Sm90TmaWarpSpecializedAdapterINS1G_15DefaultEpilogueISJ_SK_SK_NS1F_6thread17LinearCombinationISJ_Li1EffLNS1K_9ScaleType4KindE0ELNS_15FloatRoundStyleE2ESJ_EENS1_15EpilogueDefaultEEEEEvvEEEEvNT_6ParamsE)
        /*02f0*/ 	.short	0x0210
        /*02f2*/ 	.short	0x0470


	//----- nvinfo : EIATTR_SW_WAR
	.align		4
.L_36:
        /*02f4*/ 	.byte	0x04, 0x36
        /*02f6*/ 	.short	(.L_38 - .L_37)
.L_37:
        /*02f8*/ 	.word	0x00000008
.L_38:


//--------------------- .nv.callgraph             --------------------------
	.section	.nv.callgraph,"",@"SHT_CUDA_CALLGRAPH"
	.align	4
	.sectionentsize	8
	.align		4
        /*0000*/ 	.word	0x00000000
	.align		4
        /*0004*/ 	.word	0xffffffff
	.align		4
        /*0008*/ 	.word	0x00000000
	.align		4
        /*000c*/ 	.word	0xfffffffe
	.align		4
        /*0010*/ 	.word	0x00000000
	.align		4
        /*0014*/ 	.word	0xfffffffd
	.align		4
        /*0018*/ 	.word	0x00000000
	.align		4
        /*001c*/ 	.word	0xfffffffc


//--------------------- .nv.constant4             --------------------------
	.section	.nv.constant4,"a",@progbits
	.align	8
	.align		8
.nv.constant4:
        /*0000*/ 	.dword	_ZN40_INTERNAL_90760f08_4_k_cu_f4a54061_116854cuda3std3__45__cpo5beginE
	.align		8
        /*0008*/ 	.dword	_ZN40_INTERNAL_90760f08_4_k_cu_f4a54061_116854cuda3std3__45__cpo3endE
	.align		8
        /*0010*/ 	.dword	_ZN40_INTERNAL_90760f08_4_k_cu_f4a54061_116854cuda3std3__45__cpo6cbeginE
	.align		8
        /*0018*/ 	.dword	_ZN40_INTERNAL_90760f08_4_k_cu_f4a54061_116854cuda3std3__45__cpo4cendE
	.align		8
        /*0020*/ 	.dword	_ZN40_INTERNAL_90760f08_4_k_cu_f4a54061_116854cuda3std3__442_GLOBAL__N__90760f08_4_k_cu_f4a54061_116856ignoreE
	.align		8
        /*0028*/ 	.dword	_ZN40_INTERNAL_90760f08_4_k_cu_f4a54061_116854cuda3std3__419piecewise_constructE
	.align		8
        /*0030*/ 	.dword	_ZN40_INTERNAL_90760f08_4_k_cu_f4a54061_116854cuda3std3__48in_placeE
	.align		8
        /*0038*/ 	.dword	_ZN40_INTERNAL_90760f08_4_k_cu_f4a54061_116854cuda3std6ranges3__45__cpo4swapE
	.align		8
        /*0040*/ 	.dword	_ZN40_INTERNAL_90760f08_4_k_cu_f4a54061_116854cuda3std6ranges3__45__cpo9iter_moveE
	.align		8
        /*0048*/ 	.dword	_ZN40_INTERNAL_90760f08_4_k_cu_f4a54061_116854cute7productE
	.align		8
        /*0050*/ 	.dword	_ZN40_INTERNAL_90760f08_4_k_cu_f4a54061_116854cute1_E


//--------------------- .text._ZN7cutlass13device_kernelINS_4gemm6kernel13GemmUniversalIN4cute5tupleIJiiiiEEENS1_10collective13CollectiveMmaINS1_37MainloopSm90TmaGmmaWarpSpecializedFP8ILi6ENS5_IJNS4_1CILi1EEESB_SB_EEENS1_35KernelTmaWarpSpecializedCooperativeEEENS5_IJNSA_ILi512EEENSA_ILi32EEENSA_ILi64EEEEEENS_12float_e4m3_tENS5_IJlSB_lEEESJ_SK_NS4_8TiledMMAINS4_8MMA_AtomIJNS4_4SM904GMMA30MMA_64x32x32_F32E4M3E4M3_SS_TNILNSO_7ScaleInE1ELSQ_1EEEEEENS4_6LayoutINS5_IJNSA_ILi2EEESB_SB_EEENS5_IJSB_NSA_ILi0EEESW_EEEEENS5_IJNS4_10UnderscoreESZ_SZ_EEEEENS4_13SM90_TMA_LOADENS4_14ComposedLayoutINS4_7SwizzleILi2ELi4ELi3EEENS4_18smem_ptr_flag_bitsILi8EEENST_INS5_IJNSA_ILi8EEESH_EEENS5_IJSH_SB_EEEEEEEvNS4_8identityES12_S1C_vS1D_EENS_8epilogue10collective6detail29Sm90TmaWarpSpecializedAdapterINS1G_15DefaultEpilogueISJ_SK_SK_NS1F_6thread17LinearCombinationISJ_Li1EffLNS1K_9ScaleType4KindE0ELNS_15FloatRoundStyleE2ESJ_EENS1_15EpilogueDefaultEEEEEvvEEEEvNT_6ParamsE --------------------------
	.section	.text._ZN7cutlass13device_kernelINS_4gemm6kernel13GemmUniversalIN4cute5tupleIJiiiiEEENS1_10collective13CollectiveMmaINS1_37MainloopSm90TmaGmmaWarpSpecializedFP8ILi6ENS5_IJNS4_1CILi1EEESB_SB_EEENS1_35KernelTmaWarpSpecializedCooperativeEEENS5_IJNSA_ILi512EEENSA_ILi32EEENSA_ILi64EEEEEENS_12float_e4m3_tENS5_IJlSB_lEEESJ_SK_NS4_8TiledMMAINS4_8MMA_AtomIJNS4_4SM904GMMA30MMA_64x32x32_F32E4M3E4M3_SS_TNILNSO_7ScaleInE1ELSQ_1EEEEEENS4_6LayoutINS5_IJNSA_ILi2EEESB_SB_EEENS5_IJSB_NSA_ILi0EEESW_EEEEENS5_IJNS4_10UnderscoreESZ_SZ_EEEEENS4_13SM90_TMA_LOADENS4_14ComposedLayoutINS4_7SwizzleILi2ELi4ELi3EEENS4_18smem_ptr_flag_bitsILi8EEENST_INS5_IJNSA_ILi8EEESH_EEENS5_IJSH_SB_EEEEEEEvNS4_8identityES12_S1C_vS1D_EENS_8epilogue10collective6detail29Sm90TmaWarpSpecializedAdapterINS1G_15DefaultEpilogueISJ_SK_SK_NS1F_6thread17LinearCombinationISJ_Li1EffLNS1K_9ScaleType4KindE0ELNS_15FloatRoundStyleE2ESJ_EENS1_15EpilogueDefaultEEEEEvvEEEEvNT_6ParamsE,"ax",@progbits
	.align	128
.text._ZN7cutlass13device_kernelINS_4gemm6kernel13GemmUniversalIN4cute5tupleIJiiiiEEENS1_10collective13CollectiveMmaINS1_37MainloopSm90TmaGmmaWarpSpecializedFP8ILi6ENS5_IJNS4_1CILi1EEESB_SB_EEENS1_35KernelTmaWarpSpecializedCooperativeEEENS5_IJNSA_ILi512EEENSA_ILi32EEENSA_ILi64EEEEEENS_12float_e4m3_tENS5_IJlSB_lEEESJ_SK_NS4_8TiledMMAINS4_8MMA_AtomIJNS4_4SM904GMMA30MMA_64x32x32_F32E4M3E4M3_SS_TNILNSO_7ScaleInE1ELSQ_1EEEEEENS4_6LayoutINS5_IJNSA_ILi2EEESB_SB_EEENS5_IJSB_NSA_ILi0EEESW_EEEEENS5_IJNS4_10UnderscoreESZ_SZ_EEEEENS4_13SM90_TMA_LOADENS4_14ComposedLayoutINS4_7SwizzleILi2ELi4ELi3EEENS4_18smem_ptr_flag_bitsILi8EEENST_INS5_IJNSA_ILi8EEESH_EEENS5_IJSH_SB_EEEEEEEvNS4_8identityES12_S1C_vS1D_EENS_8epilogue10collective6detail29Sm90TmaWarpSpecializedAdapterINS1G_15DefaultEpilogueISJ_SK_SK_NS1F_6thread17LinearCombinationISJ_Li1EffLNS1K_9ScaleType4KindE0ELNS_15FloatRoundStyleE2ESJ_EENS1_15EpilogueDefaultEEEEEvvEEEEvNT_6ParamsE:
        .type           _ZN7cutlass13device_kernelINS_4gemm6kernel13GemmUniversalIN4cute5tupleIJiiiiEEENS1_10collective13CollectiveMmaINS1_37MainloopSm90TmaGmmaWarpSpecializedFP8ILi6ENS5_IJNS4_1CILi1EEESB_SB_EEENS1_35KernelTmaWarpSpecializedCooperativeEEENS5_IJNSA_ILi512EEENSA_ILi32EEENSA_ILi64EEEEEENS_12float_e4m3_tENS5_IJlSB_lEEESJ_SK_NS4_8TiledMMAINS4_8MMA_AtomIJNS4_4SM904GMMA30MMA_64x32x32_F32E4M3E4M3_SS_TNILNSO_7ScaleInE1ELSQ_1EEEEEENS4_6LayoutINS5_IJNSA_ILi2EEESB_SB_EEENS5_IJSB_NSA_ILi0EEESW_EEEEENS5_IJNS4_10UnderscoreESZ_SZ_EEEEENS4_13SM90_TMA_LOADENS4_14ComposedLayoutINS4_7SwizzleILi2ELi4ELi3EEENS4_18smem_ptr_flag_bitsILi8EEENST_INS5_IJNSA_ILi8EEESH_EEENS5_IJSH_SB_EEEEEEEvNS4_8identityES12_S1C_vS1D_EENS_8epilogue10collective6detail29Sm90TmaWarpSpecializedAdapterINS1G_15DefaultEpilogueISJ_SK_SK_NS1F_6thread17LinearCombinationISJ_Li1EffLNS1K_9ScaleType4KindE0ELNS_15FloatRoundStyleE2ESJ_EENS1_15EpilogueDefaultEEEEEvvEEEEvNT_6ParamsE,@function
        .size           _ZN7cutlass13device_kernelINS_4gemm6kernel13GemmUniversalIN4cute5tupleIJiiiiEEENS1_10collective13CollectiveMmaINS1_37MainloopSm90TmaGmmaWarpSpecializedFP8ILi6ENS5_IJNS4_1CILi1EEESB_SB_EEENS1_35KernelTmaWarpSpecializedCooperativeEEENS5_IJNSA_ILi512EEENSA_ILi32EEENSA_ILi64EEEEEENS_12float_e4m3_tENS5_IJlSB_lEEESJ_SK_NS4_8TiledMMAINS4_8MMA_AtomIJNS4_4SM904GMMA30MMA_64x32x32_F32E4M3E4M3_SS_TNILNSO_7ScaleInE1ELSQ_1EEEEEENS4_6LayoutINS5_IJNSA_ILi2EEESB_SB_EEENS5_IJSB_NSA_ILi0EEESW_EEEEENS5_IJNS4_10UnderscoreESZ_SZ_EEEEENS4_13SM90_TMA_LOADENS4_14ComposedLayoutINS4_7SwizzleILi2ELi4ELi3EEENS4_18smem_ptr_flag_bitsILi8EEENST_INS5_IJNSA_ILi8EEESH_EEENS5_IJSH_SB_EEEEEEEvNS4_8identityES12_S1C_vS1D_EENS_8epilogue10collective6detail29Sm90TmaWarpSpecializedAdapterINS1G_15DefaultEpilogueISJ_SK_SK_NS1F_6thread17LinearCombinationISJ_Li1EffLNS1K_9ScaleType4KindE0ELNS_15FloatRoundStyleE2ESJ_EENS1_15EpilogueDefaultEEEEEvvEEEEvNT_6ParamsE,(.L_x_93 - _ZN7cutlass13device_kernelINS_4gemm6kernel13GemmUniversalIN4cute5tupleIJiiiiEEENS1_10collective13CollectiveMmaINS1_37MainloopSm90TmaGmmaWarpSpecializedFP8ILi6ENS5_IJNS4_1CILi1EEESB_SB_EEENS1_35KernelTmaWarpSpecializedCooperativeEEENS5_IJNSA_ILi512EEENSA_ILi32EEENSA_ILi64EEEEEENS_12float_e4m3_tENS5_IJlSB_lEEESJ_SK_NS4_8TiledMMAINS4_8MMA_AtomIJNS4_4SM904GMMA30MMA_64x32x32_F32E4M3E4M3_SS_TNILNSO_7ScaleInE1ELSQ_1EEEEEENS4_6LayoutINS5_IJNSA_ILi2EEESB_SB_EEENS5_IJSB_NSA_ILi0EEESW_EEEEENS5_IJNS4_10UnderscoreESZ_SZ_EEEEENS4_13SM90_TMA_LOADENS4_14ComposedLayoutINS4_7SwizzleILi2ELi4ELi3EEENS4_18smem_ptr_flag_bitsILi8EEENST_INS5_IJNSA_ILi8EEESH_EEENS5_IJSH_SB_EEEEEEEvNS4_8identityES12_S1C_vS1D_EENS_8epilogue10collective6detail29Sm90TmaWarpSpecializedAdapterINS1G_15DefaultEpilogueISJ_SK_SK_NS1F_6thread17LinearCombinationISJ_Li1EffLNS1K_9ScaleType4KindE0ELNS_15FloatRoundStyleE2ESJ_EENS1_15EpilogueDefaultEEEEEvvEEEEvNT_6ParamsE)
        .other          _ZN7cutlass13device_kernelINS_4gemm6kernel13GemmUniversalIN4cute5tupleIJiiiiEEENS1_10collective13CollectiveMmaINS1_37MainloopSm90TmaGmmaWarpSpecializedFP8ILi6ENS5_IJNS4_1CILi1EEESB_SB_EEENS1_35KernelTmaWarpSpecializedCooperativeEEENS5_IJNSA_ILi512EEENSA_ILi32EEENSA_ILi64EEEEEENS_12float_e4m3_tENS5_IJlSB_lEEESJ_SK_NS4_8TiledMMAINS4_8MMA_AtomIJNS4_4SM904GMMA30MMA_64x32x32_F32E4M3E4M3_SS_TNILNSO_7ScaleInE1ELSQ_1EEEEEENS4_6LayoutINS5_IJNSA_ILi2EEESB_SB_EEENS5_IJSB_NSA_ILi0EEESW_EEEEENS5_IJNS4_10UnderscoreESZ_SZ_EEEEENS4_13SM90_TMA_LOADENS4_14ComposedLayoutINS4_7SwizzleILi2ELi4ELi3EEENS4_18smem_ptr_flag_bitsILi8EEENST_INS5_IJNSA_ILi8EEESH_EEENS5_IJSH_SB_EEEEEEEvNS4_8identityES12_S1C_vS1D_EENS_8epilogue10collective6detail29Sm90TmaWarpSpecializedAdapterINS1G_15DefaultEpilogueISJ_SK_SK_NS1F_6thread17LinearCombinationISJ_Li1EffLNS1K_9ScaleType4KindE0ELNS_15FloatRoundStyleE2ESJ_EENS1_15EpilogueDefaultEEEEEvvEEEEvNT_6ParamsE,@"STO_CUDA_ENTRY STV_DEFAULT"
_ZN7cutlass13device_kernelINS_4gemm6kernel13GemmUniversalIN4cute5tupleIJiiiiEEENS1_10collective13CollectiveMmaINS1_37MainloopSm90TmaGmmaWarpSpecializedFP8ILi6ENS5_IJNS4_1CILi1EEESB_SB_EEENS1_35KernelTmaWarpSpecializedCooperativeEEENS5_IJNSA_ILi512EEENSA_ILi32EEENSA_ILi64EEEEEENS_12float_e4m3_tENS5_IJlSB_lEEESJ_SK_NS4_8TiledMMAINS4_8MMA_AtomIJNS4_4SM904GMMA30MMA_64x32x32_F32E4M3E4M3_SS_TNILNSO_7ScaleInE1ELSQ_1EEEEEENS4_6LayoutINS5_IJNSA_ILi2EEESB_SB_EEENS5_IJSB_NSA_ILi0EEESW_EEEEENS5_IJNS4_10UnderscoreESZ_SZ_EEEEENS4_13SM90_TMA_LOADENS4_14ComposedLayoutINS4_7SwizzleILi2ELi4ELi3EEENS4_18smem_ptr_flag_bitsILi8EEENST_INS5_IJNSA_ILi8EEESH_EEENS5_IJSH_SB_EEEEEEEvNS4_8identityES12_S1C_vS1D_EENS_8epilogue10collective6detail29Sm90TmaWarpSpecializedAdapterINS1G_15DefaultEpilogueISJ_SK_SK_NS1F_6thread17LinearCombinationISJ_Li1EffLNS1K_9ScaleType4KindE0ELNS_15FloatRoundStyleE2ESJ_EENS1_15EpilogueDefaultEEEEEvvEEEEvNT_6ParamsE:
[----:B------:R-:W-:Y:S01]  /*0000*/  LDC R1, c[0x0][0x28] ;  /* 0x00000a00ff017b82 */ /* 0x000fe20000000800 */
[----:B------:R-:W0:Y:S01]  /*0010*/  S2R R4, SR_TID.X ;  /* 0x0000000000047919 */ /* 0x000e220000002100 */
[----:B------:R-:W-:Y:S01]  /*0020*/  ELECT P0, URZ, PT ;  /* 0x00000000003f782f */ /* 0x000fe20003800000 */
[----:B------:R-:W-:Y:S01]  /*0030*/  BSSY B0, `(.L_x_0) ;  /* 0x000000f000007945 */ /* 0x000fe20003800000 */
[--C-:B0-----:R-:W-:Y:S02]  /*0040*/  SHF.R.U32.HI R2, RZ, 0x5, R4.reuse ;  /* 0x00000005ff027819 */ /* 0x101fe40000011604 */
[----:B------:R-:W-:-:S03]  /*0050*/  SHF.R.U32.HI R0, RZ, 0x7, R4 ;  /* 0x00000007ff007819 */ /* 0x000fc60000011604 */
[----:B------:R-:W0:Y:S04]  /*0060*/  SHFL.IDX PT, R6, R2, RZ, 0x1f ;  /* 0x00001fff02067589 */ /* 0x000e2800000e0000 */
[----:B------:R1:W2:Y:S01]  /*0070*/  SHFL.IDX PT, R5, R0, RZ, 0x1f ;  /* 0x00001fff00057589 */ /* 0x0002a200000e0000 */
[----:B0-----:R-:W-:-:S13]  /*0080*/  ISETP.NE.OR P0, PT, R6, RZ, !P0 ;  /* 0x000000ff0600720c */ /* 0x001fda0004705670 */
[----:B-12---:R-:W-:Y:S05]  /*0090*/  @P0 BRA `(.L_x_1) ;  /* 0x0000000000200947 */ /* 0x006fea0003800000 */
[----:B------:R-:W-:Y:S02]  /*00a0*/  ULDC.64 UR4, c[0x0][0x198] ;  /* 0x0000660000047ab9 */ /* 0x000fe40000000a00 */
[----:B------:R-:W-:Y:S02]  /*00b0*/  UIADD3 UR6, UP0, UR4, 0xf0, URZ ;  /* 0x000000f004067890 */ /* 0x000fe4000ff1e03f */
[----:B------:R-:W-:Y:S02]  /*00c0*/  UIADD3 UR4, UP1, UR4, 0x1f0, URZ ;  /* 0x000001f004047890 */ /* 0x000fe4000ff3e03f */
[----:B------:R-:W-:Y:S02]  /*00d0*/  UIADD3.X UR7, URZ, UR5, URZ, UP0, !UPT ;  /* 0x000000053f077290 */ /* 0x000fe400087fe43f */
[----:B------:R-:W-:-:S07]  /*00e0*/  UIADD3.X UR5, URZ, UR5, URZ, UP1, !UPT ;  /* 0x000000053f057290 */ /* 0x000fce0008ffe43f */
[----:B------:R0:W-:Y:S02]  /*00f0*/  UTMACCTL.PF [UR6] ;  /* 0x00000000060079b9 */ /* 0x0001e40008040000 */
[----:B------:R0:W-:Y:S02]  /*0100*/  UTMACCTL.PF [UR4] ;  /* 0x00000000040079b9 */ /* 0x0001e40008040000 */
[----:B0-----:R-:W-:Y:S01]  /*0110*/  NOP ;  /* 0x0000000000007918 */ /* 0x001fe20000000000 */
.L_x_1:
[----:B------:R-:W-:Y:S05]  /*0120*/  BSYNC B0 ;  /* 0x0000000000007941 */ /* 0x000fea0003800000 */
.L_x_0:
[----:B------:R-:W0:Y:S02]  /*0130*/  SHFL.IDX PT, R0, R2, RZ, 0x1f ;  /* 0x00001fff02007589 */ /* 0x000e2400000e0000 */
[----:B0-----:R-:W-:-:S13]  /*0140*/  ISETP.NE.AND P0, PT, R0, RZ, PT ;  /* 0x000000ff0000720c */ /* 0x001fda0003f05270 */
[----:B------:R-:W-:Y:S05]  /*0150*/  @P0 BRA `(.L_x_2) ;  /* 0x0000000000680947 */ /* 0x000fea0003800000 */
[----:B------:R-:W0:Y:S01]  /*0160*/  S2UR UR8, SR_CgaCtaId ;  /* 0x00000000000879c3 */ /* 0x000e220000008800 */
[----:B------:R-:W-:Y:S01]  /*0170*/  UMOV UR4, 0x400 ;  /* 0x0000040000047882 */ /* 0x000fe20000000000 */
[----:B------:R-:W-:Y:S01]  /*0180*/  UMOV UR5, 0x1 ;  /* 0x0000000100057882 */ /* 0x000fe20000000000 */
[----:B------:R-:W-:Y:S01]  /*0190*/  UMOV UR6, 0x100 ;  /* 0x0000010000067882 */ /* 0x000fe20000000000 */
[----:B------:R-:W-:Y:S01]  /*01a0*/  ELECT P0, URZ, PT ;  /* 0x00000000003f782f */ /* 0x000fe20003800000 */
[----:B------:R-:W-:-:S04]  /*01b0*/  UIADD3 UR6, -UR6, 0x100000, URZ ;  /* 0x0010000006067890 */ /* 0x000fc8000fffe13f */
[----:B------:R-:W-:Y:S02]  /*01c0*/  USHF.L.U32 UR7, UR6, 0xb, URZ ;  /* 0x0000000b06077899 */ /* 0x000fe4000800063f */
[----:B------:R-:W-:Y:S02]  /*01d0*/  USHF.L.U32 UR6, UR6, 0x1, URZ ;  /* 0x0000000106067899 */ /* 0x000fe4000800063f */
[----:B0-----:R-:W-:Y:S02]  /*01e0*/  ULEA UR8, UR8, UR4, 0x18 ;  /* 0x0000000408087291 */ /* 0x001fe4000f8ec03f */
[----:B------:R-:W-:-:S04]  /*01f0*/  UIADD3 UR4, -UR5, 0x100000, URZ ;  /* 0x0010000005047890 */ /* 0x000fc8000fffe13f */
[----:B------:R-:W-:Y:S02]  /*0200*/  USHF.L.U32 UR5, UR4, 0xb, URZ ;  /* 0x0000000b04057899 */ /* 0x000fe4000800063f */
[----:B------:R-:W-:Y:S01]  /*0210*/  USHF.L.U32 UR4, UR4, 0x1, URZ ;  /* 0x0000000104047899 */ /* 0x000fe2000800063f */
[----:B------:R-:W0:Y:S11]  /*0220*/  FENCE.VIEW.ASYNC.S ;  /* 0x00000000000073c6 */ /* 0x000e360000000000 */
[----:B0-----:R0:W1:Y:S01]  /*0230*/  SYNCS.EXCH.64 URZ, [UR8], UR4 ;  /* 0x00000004083f75b2 */ /* 0x0010620008000100 */
[----:B------:R0:W2:Y:S01]  /*0240*/  SYNCS.EXCH.64 URZ, [UR8+0x30], UR6 ;  /* 0x00003006083f75b2 */ /* 0x0000a20008000100 */
[----:B------:R0:W3:Y:S01]  /*0250*/  SYNCS.EXCH.64 URZ, [UR8+0x8], UR4 ;  /* 0x00000804083f75b2 */ /* 0x0000e20008000100 */
[----:B------:R0:W4:Y:S01]  /*0260*/  SYNCS.EXCH.64 URZ, [UR8+0x38], UR6 ;  /* 0x00003806083f75b2 */ /* 0x0001220008000100 */
[----:B------:R0:W0:Y:S01]  /*0270*/  SYNCS.EXCH.64 URZ, [UR8+0x10], UR4 ;  /* 0x00001004083f75b2 */ /* 0x0000220008000100 */
[----:B------:R0:W0:Y:S01]  /*0280*/  SYNCS.EXCH.64 URZ, [UR8+0x40], UR6 ;  /* 0x00004006083f75b2 */ /* 0x0000220008000100 */
[----:B------:R0:W0:Y:S01]  /*0290*/  SYNCS.EXCH.64 URZ, [UR8+0x18], UR4 ;  /* 0x00001804083f75b2 */ /* 0x0000220008000100 */
[----:B------:R0:W0:Y:S01]  /*02a0*/  SYNCS.EXCH.64 URZ, [UR8+0x48], UR6 ;  /* 0x00004806083f75b2 */ /* 0x0000220008000100 */
[----:B------:R0:W0:Y:S01]  /*02b0*/  SYNCS.EXCH.64 URZ, [UR8+0x20], UR4 ;  /* 0x00002004083f75b2 */ /* 0x0000220008000100 */
[----:B------:R0:W0:Y:S01]  /*02c0*/  SYNCS.EXCH.64 URZ, [UR8+0x50], UR6 ;  /* 0x00005006083f75b2 */ /* 0x0000220008000100 */
[----:B------:R0:W0:Y:S01]  /*02d0*/  SYNCS.EXCH.64 URZ, [UR8+0x28], UR4 ;  /* 0x00002804083f75b2 */ /* 0x0000220008000100 */
[----:B------:R0:W0:Y:S01]  /*02e0*/  SYNCS.EXCH.64 URZ, [UR8+0x58], UR6 ;  /* 0x00005806083f75b2 */ /* 0x0000220008000100 */
[----:B------:R-:W-:Y:S01]  /*02f0*/  NOP ;  /* 0x0000000000007918 */ /* 0x000fe20000000000 */
.L_x_2:
[----:B------:R-:W5:Y:S01]  /*0300*/  SHFL.IDX PT, R2, R2, RZ, 0x1f ;  /* 0x00001fff02027589 */ /* 0x000f6200000e0000 */
[----:B------:R-:W1:Y:S01]  /*0310*/  LDC R0, c[0x0][0x65c] ;  /* 0x00019700ff007b82 */ /* 0x000e620000000800 */
[----:B------:R-:W-:Y:S02]  /*0320*/  ELECT P0, URZ, PT ;  /* 0x00000000003f782f */ /* 0x000fe40003800000 */
[----:B------:R-:W-:Y:S01]  /*0330*/  SHF.R.S32.HI R3, RZ, 0x1f, R6 ;  /* 0x0000001fff037819 */ /* 0x000fe20000011406 */
[----:B------:R-:W2:Y:S01]  /*0340*/  S2R R7, SR_CTAID.Y ;  /* 0x0000000000077919 */ /* 0x000ea20000002600 */
[----:B0-----:R-:W-:Y:S01]  /*0350*/  UMOV UR4, 0x20 ;  /* 0x0000002000047882 */ /* 0x001fe20000000000 */
[C---:B------:R-:W-:Y:S01]  /*0360*/  ISETP.NE.AND P2, PT, R5.reuse, RZ, PT ;  /* 0x000000ff0500720c */ /* 0x040fe20003f45270 */
[----:B------:R-:W-:Y:S01]  /*0370*/  VIADD R12, R5, 0xffffffff ;  /* 0xffffffff050c7836 */ /* 0x000fe20000000000 */
[----:B------:R-:W0:Y:S01]  /*0380*/  S2R R8, SR_CTAID.X ;  /* 0x0000000000087919 */ /* 0x000e220000002500 */
[----:B------:R-:W-:Y:S01]  /*0390*/  LEA.HI R3, R3, R6, RZ, 0x2 ;  /* 0x0000000603037211 */ /* 0x000fe200078f10ff */
[----:B------:R-:W-:Y:S01]  /*03a0*/  NOP ;  /* 0x0000000000007918 */ /* 0x000fe20000000000 */
[----:B------:R-:W-:Y:S01]  /*03b0*/  NOP ;  /* 0x0000000000007918 */ /* 0x000fe20000000000 */
[----:B------:R-:W-:-:S02]  /*03c0*/  LOP3.LUT R138, R138, 0xffffffef, RZ, 0xc0, !PT ;  /* 0xffffffef8a8a7812 */ /* 0x000fc400078ec0ff */
[----:B------:R-:W-:Y:S02]  /*03d0*/  LOP3.LUT R3, R3, 0xfffffffc, RZ, 0xc0, !PT ;  /* 0xfffffffc03037812 */ /* 0x000fe400078ec0ff */
[----:B------:R-:W-:-:S03]  /*03e0*/  ISETP.GE.U32.AND P1, PT, R12, 0x2, PT ;  /* 0x000000020c00780c */ /* 0x000fc60003f26070 */
[----:B------:R-:W-:Y:S01]  /*03f0*/  IMAD.IADD R6, R6, 0x1, -R3 ;  /* 0x0000000106067824 */ /* 0x000fe200078e0a03 */
[----:B-----5:R-:W-:Y:S02]  /*0400*/  ISETP.NE.OR P0, PT, R2, RZ, !P0 ;  /* 0x000000ff0200720c */ /* 0x020fe40004705670 */
[----:B-1----:R-:W-:-:S11]  /*0410*/  ISETP.NE.AND P3, PT, R0, 0x1, PT ;  /* 0x000000010000780c */ /* 0x002fd60003f65270 */
[----:B------:R-:W-:Y:S01]  /*0420*/  VOTEU.ALL UP0, P0 ;  /* 0x00000000003f7886 */ /* 0x000fe20000000000 */
[----:B------:R-:W-:Y:S01]  /*0430*/  VOTEU.ALL UP1, P0 ;  /* 0x00000000003f7886 */ /* 0x000fe20000020000 */
[----:B------:R-:W0:Y:S01]  /*0440*/  @P3 LDC R9, c[0x0][0x10] ;  /* 0x00000400ff093b82 */ /* 0x000e220000000800 */
[----:B--2---:R-:W-:Y:S01]  /*0450*/  @P3 IMAD.MOV.U32 R2, RZ, RZ, R7 ;  /* 0x000000ffff023224 */ /* 0x004fe200078e0007 */
[----:B------:R-:W-:Y:S01]  /*0460*/  @P3 LOP3.LUT R138, R138, 0x10, RZ, 0xfc, !PT ;  /* 0x000000108a8a3812 */ /* 0x000fe200078efcff */
[----:B------:R-:W-:Y:S01]  /*0470*/  @!UP0 UMOV UR6, 0x400 ;  /* 0x0000040000068882 */ /* 0x000fe20000000000 */
[----:B------:R-:W-:-:S04]  /*0480*/  @!UP0 UIADD3 UR4, -UR4, 0x100000, URZ ;  /* 0x0010000004048890 */ /* 0x000fc8000fffe13f */
[----:B------:R-:W-:Y:S02]  /*0490*/  @!UP0 USHF.L.U32 UR5, UR4, 0xb, URZ ;  /* 0x0000000b04058899 */ /* 0x000fe4000800063f */
[----:B------:R-:W-:Y:S01]  /*04a0*/  @!UP0 USHF.L.U32 UR4, UR4, 0x1, URZ ;  /* 0x0000000104048899 */ /* 0x000fe2000800063f */
[----:B------:R-:W-:Y:S01]  /*04b0*/  @P3 IMAD.MOV.U32 R3, RZ, RZ, RZ ;  /* 0x000000ffff033224 */ /* 0x000fe200078e00ff */
[----:B------:R-:W1:Y:S08]  /*04c0*/  @!UP0 S2UR UR7, SR_CgaCtaId ;  /* 0x00000000000789c3 */ /* 0x000e700000008800 */
[----:B------:R-:W2:Y:S01]  /*04d0*/  @!P3 LDC R10, c[0x0][0xc] ;  /* 0x00000300ff0abb82 */ /* 0x000ea20000000800 */
[----:B0-----:R-:W-:-:S04]  /*04e0*/  @P3 IMAD.WIDE.U32 R2, R8, R9, R2 ;  /* 0x0000000908023225 */ /* 0x001fc800078e0002 */
[----:B------:R-:W-:Y:S01]  /*04f0*/  IMAD.MOV.U32 R9, RZ, RZ, RZ ;  /* 0x000000ffff097224 */ /* 0x000fe200078e00ff */
[----:B-1----:R-:W-:Y:S01]  /*0500*/  @!UP0 ULEA UR6, UR7, UR6, 0x18 ;  /* 0x0000000607068291 */ /* 0x002fe2000f8ec03f */
[----:B------:R-:W-:Y:S01]  /*0510*/  VOTEU.ALL UP0, P0 ;  /* 0x00000000003f7886 */ /* 0x000fe20000000000 */
[----:B------:R-:W-:-:S04]  /*0520*/  ISETP.NE.AND P0, PT, R6, 0x3, PT ;  /* 0x000000030600780c */ /* 0x000fc80003f05270 */
[----:B------:R-:W-:Y:S01]  /*0530*/  ISETP.EQ.OR P0, PT, R6, RZ, !P0 ;  /* 0x000000ff0600720c */ /* 0x000fe20004702670 */
[----:B--2---:R-:W-:-:S03]  /*0540*/  @!P3 IMAD.WIDE.U32 R10, R10, R7, R8 ;  /* 0x000000070a0ab225 */ /* 0x004fc600078e0008 */
[----:B------:R-:W-:Y:S01]  /*0550*/  ISETP.EQ.AND P0, PT, R5, RZ, P0 ;  /* 0x000000ff0500720c */ /* 0x000fe20000702270 */
[----:B------:R-:W-:Y:S01]  /*0560*/  @P3 IMAD.MOV.U32 R5, RZ, RZ, RZ ;  /* 0x000000ffff053224 */ /* 0x000fe200078e00ff */
[----:B------:R-:W0:Y:S02]  /*0570*/  FENCE.VIEW.ASYNC.S ;  /* 0x00000000000073c6 */ /* 0x000e240000000000 */
[----:B0-----:R0:W3:Y:S01]  /*0580*/  @!UP0 SYNCS.EXCH.64 URZ, [UR6+0x70], UR4 ;  /* 0x00007004063f85b2 */ /* 0x0010e20008000100 */
[----:B------:R-:W-:Y:S02]  /*0590*/  @!P3 IMAD.MOV.U32 R2, RZ, RZ, R10 ;  /* 0x000000ffff02b224 */ /* 0x000fe400078e000a */
[----:B------:R-:W-:Y:S01]  /*05a0*/  @P3 IMAD.IADD R3, R3, 0x1, R5 ;  /* 0x0000000103033824 */ /* 0x000fe200078e0205 */
[----:B------:R-:W-:Y:S01]  /*05b0*/  SEL R5, RZ, 0x1, !P0 ;  /* 0x00000001ff057807 */ /* 0x000fe20004000000 */
[----:B------:R-:W-:-:S03]  /*05c0*/  @!P3 IMAD.MOV.U32 R3, RZ, RZ, R11 ;  /* 0x000000ffff03b224 */ /* 0x000fc600078e000b */
[----:B------:R-:W-:Y:S01]  /*05d0*/  SEL R5, R5, 0x2, P1 ;  /* 0x0000000205057807 */ /* 0x000fe20000800000 */
[----:B------:R0:W3:Y:S01]  /*05e0*/  @!UP1 SYNCS.EXCH.64 URZ, [UR6+0x78], UR4 ;  /* 0x00007804063f95b2 */ /* 0x0000e20008000100 */
[----:B------:R-:W-:Y:S01]  /*05f0*/  NOP ;  /* 0x0000000000007918 */ /* 0x000fe20000000000 */
[----:B---34-:R-:W-:Y:S06]  /*0600*/  BAR.SYNC.DEFER_BLOCKING 0x0 ;  /* 0x0000000000007b1d */ /* 0x018fec0000010000 */
[----:B------:R-:W-:Y:S05]  /*0610*/  @!P2 BRA `(.L_x_3) ;  /* 0x0000009c0028a947 */ /* 0x000fea0003800000 */
[----:B------:R-:W-:-:S13]  /*0620*/  ISETP.GT.U32.AND P0, PT, R12, 0x1, PT ;  /* 0x000000010c00780c */ /* 0x000fda0003f04070 */
[----:B0-----:R-:W-:Y:S05]  /*0630*/  @P0 EXIT ;  /* 0x000000000000094d */ /* 0x001fea0003800000 */
[----:B------:R-:W-:Y:S01]  /*0640*/  ULDC.64 UR4, c[0x0][0x650] ;  /* 0x0001940000047ab9 */ /* 0x000fe20000000a00 */
[----:B------:R-:W-:Y:S01]  /*0650*/  PRMT R11, RZ, 0x7610, R11 ;  /* 0x00007610ff0b7816 */ /* 0x000fe2000000000b */
[----:B------:R-:W-:Y:S01]  /*0660*/  IMAD.MOV.U32 R12, RZ, RZ, -0x1 ;  /* 0xffffffffff0c7424 */ /* 0x000fe200078e00ff */
[----:B------:R-:W-:Y:S01]  /*0670*/  ISETP.GE.U32.AND P0, PT, R2, UR4, PT ;  /* 0x0000000402007c0c */ /* 0x000fe2000bf06070 */
[----:B------:R-:W-:Y:S02]  /*0680*/  IMAD.MOV.U32 R6, RZ, RZ, -0x1 ;  /* 0xffffffffff067424 */ /* 0x000fe400078e00ff */
[----:B------:R-:W-:Y:S01]  /*0690*/  IMAD.MOV.U32 R10, RZ, RZ, -0x1 ;  /* 0xffffffffff0a7424 */ /* 0x000fe200078e00ff */
[----:B------:R-:W-:-:S13]  /*06a0*/  ISETP.GE.U32.AND.EX P0, PT, R3, UR5, PT, P0 ;  /* 0x0000000503007c0c */ /* 0x000fda000bf06100 */
[----:B------:R-:W-:Y:S05]  /*06b0*/  @P0 BRA `(.L_x_4) ;  /* 0x0000000400580947 */ /* 0x000fea0003800000 */
[----:B------:R-:W0:Y:S01]  /*06c0*/  LDC.64 R18, c[0x0][0x628] ;  /* 0x00018a00ff127b82 */ /* 0x000e220000000a00 */
[----:B------:R-:W-:Y:S02]  /*06d0*/  IMAD.MOV.U32 R10, RZ, RZ, R2 ;  /* 0x000000ffff0a7224 */ /* 0x000fe400078e0002 */
[----:B------:R-:W-:-:S05]  /*06e0*/  IMAD.MOV.U32 R11, RZ, RZ, R3 ;  /* 0x000000ffff0b7224 */ /* 0x000fca00078e0003 */
[----:B------:R-:W1:Y:S08]  /*06f0*/  LDC R6, c[0x0][0x630] ;  /* 0x00018c00ff067b82 */ /* 0x000e700000000800 */
[----:B------:R-:W2:Y:S01]  /*0700*/  LDC.64 R20, c[0x0][0x620] ;  /* 0x00018800ff147b82 */ /* 0x000ea20000000a00 */
[----:B0-----:R-:W-:-:S04]  /*0710*/  ISETP.NE.U32.AND P0, PT, R18, RZ, PT ;  /* 0x000000ff1200720c */ /* 0x001fc80003f05070 */
[----:B------:R-:W-:-:S13]  /*0720*/  ISETP.NE.AND.EX P0, PT, R19, RZ, PT, P0 ;  /* 0x000000ff1300720c */ /* 0x000fda0003f05300 */
[----:B-12---:R-:W-:Y:S05]  /*0730*/  @!P0 BRA `(.L_x_5) ;  /* 0x0000000000288947 */ /* 0x006fea0003800000 */
[----:B------:R-:W0:Y:S02]  /*0740*/  LDC R15, c[0x0][0x634] ;  /* 0x00018d00ff0f7b82 */ /* 0x000e240000000800 */
[----:B0-----:R-:W-:-:S05]  /*0750*/  IADD3 R15, P0, R2, R15, RZ ;  /* 0x0000000f020f7210 */ /* 0x001fca0007f1e0ff */
[----:B------:R-:W-:-:S04]  /*0760*/  IMAD.X R17, RZ, RZ, R3, P0 ;  /* 0x000000ffff117224 */ /* 0x000fc800000e0603 */
[----:B------:R-:W-:-:S04]  /*0770*/  IMAD.WIDE.U32 R10, R17, R18, RZ ;  /* 0x00000012110a7225 */ /* 0x000fc800078e00ff */
[----:B------:R-:W-:-:S04]  /*0780*/  IMAD.WIDE.U32 R12, P0, R15, R19, R10 ;  /* 0x000000130f0c7225 */ /* 0x000fc8000780000a */
[----:B------:R-:W-:-:S04]  /*0790*/  IMAD.WIDE.U32 R10, R15, R18, RZ ;  /* 0x000000120f0a7225 */ /* 0x000fc800078e00ff */
[----:B------:R-:W-:Y:S01]  /*07a0*/  IMAD.X R15, RZ, RZ, RZ, P0 ;  /* 0x000000ffff0f7224 */ /* 0x000fe200000e06ff */
[----:B------:R-:W-:Y:S01]  /*07b0*/  IADD3 RZ, P0, R11, R12, RZ ;  /* 0x0000000c0bff7210 */ /* 0x000fe20007f1e0ff */
[----:B------:R-:W-:-:S04]  /*07c0*/  IMAD.MOV.U32 R14, RZ, RZ, R13 ;  /* 0x000000ffff0e7224 */ /* 0x000fc800078e000d */
[----:B------:R-:W-:-:S08]  /*07d0*/  IMAD.WIDE.U32.X R10, R17, R19, R14, P0 ;  /* 0x00000013110a7225 */ /* 0x000fd000000e040e */
.L_x_5:
[-CC-:B------:R-:W-:Y:S01]  /*07e0*/  SHF.R.U64 R25, R10, R6.reuse, R11.reuse ;  /* 0x000000060a197219 */ /* 0x180fe2000000120b */
[----:B------:R-:W0:Y:S01]  /*07f0*/  LDC R14, c[0x0][0x618] ;  /* 0x00018600ff0e7b82 */ /* 0x000e220000000800 */
[----:B------:R-:W-:Y:S01]  /*0800*/  SHF.R.U32.HI R9, RZ, R6, R11 ;  /* 0x00000006ff097219 */ /* 0x000fe2000001160b */
[----:B------:R-:W-:Y:S01]  /*0810*/  ULDC UR4, c[0x0][0x150] ;  /* 0x0000540000047ab9 */ /* 0x000fe20000000800 */
[----:B------:R-:W-:Y:S02]  /*0820*/  IADD3 R13, P0, RZ, -R25, RZ ;  /* 0x80000019ff0d7210 */ /* 0x000fe40007f1e0ff */
[----:B------:R-:W-:-:S03]  /*0830*/  I2FP.F32.U32 R6, R8 ;  /* 0x0000000800067245 */ /* 0x000fc60000201000 */
[----:B------:R-:W1:Y:S01]  /*0840*/  LDC.64 R26, c[0x0][0x640] ;  /* 0x00019000ff1a7b82 */ /* 0x000e620000000a00 */
[----:B------:R-:W-:Y:S02]  /*0850*/  IMAD.X R15, RZ, RZ, ~R9, P0 ;  /* 0x000000ffff0f7224 */ /* 0x000fe400000e0e09 */
[----:B------:R-:W-:Y:S01]  /*0860*/  FMUL R6, R6, UR4 ;  /* 0x0000000406067c20 */ /* 0x000fe20008400000 */
[----:B------:R-:W-:Y:S01]  /*0870*/  IMAD.WIDE.U32 R10, R13, R20, R2 ;  /* 0x000000140d0a7225 */ /* 0x000fe200078e0002 */
[----:B------:R-:W-:-:S03]  /*0880*/  ULDC UR4, c[0x0][0x154] ;  /* 0x0000550000047ab9 */ /* 0x000fc60000000800 */
[----:B------:R-:W-:Y:S01]  /*0890*/  IMAD R12, R15, R20, RZ ;  /* 0x000000140f0c7224 */ /* 0x000fe200078e02ff */
[----:B------:R-:W2:Y:S01]  /*08a0*/  LDC R9, c[0x0][0x144] ;  /* 0x00005100ff097b82 */ /* 0x000ea20000000800 */
[----:B------:R-:W3:Y:S02]  /*08b0*/  F2I.U32.TRUNC.NTZ R6, R6 ;  /* 0x0000000600067305 */ /* 0x000ee4000020f000 */
[----:B------:R-:W-:-:S04]  /*08c0*/  IMAD R13, R13, R21, R12 ;  /* 0x000000150d0d7224 */ /* 0x000fc800078e020c */
[----:B------:R-:W-:Y:S01]  /*08d0*/  IMAD.IADD R11, R11, 0x1, R13 ;  /* 0x000000010b0b7824 */ /* 0x000fe200078e020d */
[----:B------:R-:W4:Y:S01]  /*08e0*/  LDC R16, c[0x0][0x608] ;  /* 0x00018200ff107b82 */ /* 0x000f220000000800 */
[----:B------:R-:W-:-:S03]  /*08f0*/  IMAD.MOV.U32 R13, RZ, RZ, -0x1 ;  /* 0xffffffffff0d7424 */ /* 0x000fc600078e00ff */
[-CC-:B0-----:R-:W-:Y:S02]  /*0900*/  SHF.R.U64 R20, R10, R14.reuse, R11.reuse ;  /* 0x0000000e0a147219 */ /* 0x181fe4000000120b */
[----:B------:R-:W-:Y:S02]  /*0910*/  I2FP.F32.U32 R10, R7 ;  /* 0x00000007000a7245 */ /* 0x000fe40000201000 */
[----:B------:R-:W0:Y:S01]  /*0920*/  LDC R24, c[0x0][0x658] ;  /* 0x00019600ff187b82 */ /* 0x000e220000000800 */
[----:B-1----:R-:W-:Y:S01]  /*0930*/  ISETP.NE.U32.AND P0, PT, R26, RZ, PT ;  /* 0x000000ff1a00720c */ /* 0x002fe20003f05070 */
[----:B---3--:R-:W-:Y:S01]  /*0940*/  IMAD.MOV R12, RZ, RZ, -R6 ;  /* 0x000000ffff0c7224 */ /* 0x008fe200078e0a06 */
[----:B------:R-:W-:Y:S01]  /*0950*/  SHF.R.U32.HI R11, RZ, R14, R11 ;  /* 0x0000000eff0b7219 */ /* 0x000fe2000001160b */
[----:B------:R-:W-:Y:S01]  /*0960*/  FMUL R10, R10, UR4 ;  /* 0x000000040a0a7c20 */ /* 0x000fe20008400000 */
[----:B------:R-:W-:-:S03]  /*0970*/  ISETP.NE.AND.EX P0, PT, R27, RZ, PT, P0 ;  /* 0x000000ff1b00720c */ /* 0x000fc60003f05300 */
[----:B------:R-:W1:Y:S01]  /*0980*/  LDC R18, c[0x0][0x148] ;  /* 0x00005200ff127b82 */ /* 0x000e620000000800 */
[----:B--2---:R-:W-:-:S07]  /*0990*/  IMAD R6, R9, R12, R8 ;  /* 0x0000000c09067224 */ /* 0x004fce00078e0208 */
[----:B------:R-:W2:Y:S01]  /*09a0*/  LDC R22, c[0x0][0x600] ;  /* 0x00018000ff167b82 */ /* 0x000ea20000000800 */
[-CC-:B----4-:R-:W-:Y:S02]  /*09b0*/  SHF.R.U64 R28, R20, R16.reuse, R11.reuse ;  /* 0x00000010141c7219 */ /* 0x190fe4000000120b */
[----:B------:R-:W-:Y:S01]  /*09c0*/  SHF.R.U32.HI R9, RZ, R16, R11 ;  /* 0x00000010ff097219 */ /* 0x000fe2000001160b */
[----:B------:R-:W-:Y:S01]  /*09d0*/  IMAD.MOV.U32 R11, RZ, RZ, 0x1 ;  /* 0x00000001ff0b7424 */ /* 0x000fe200078e00ff */
[----:B------:R3:W4:Y:S03]  /*09e0*/  F2I.U32.TRUNC.NTZ R16, R10 ;  /* 0x0000000a00107305 */ /* 0x000726000020f000 */
[----:B------:R-:W1:Y:S01]  /*09f0*/  LDC R19, c[0x0][0x648] ;  /* 0x00019200ff137b82 */ /* 0x000e620000000800 */
[-C--:B0-----:R-:W-:Y:S02]  /*0a00*/  SHF.L.U32 R8, R13, R24.reuse, RZ ;  /* 0x000000180d087219 */ /* 0x081fe400000006ff */
[----:B------:R-:W-:-:S02]  /*0a10*/  SHF.R.U64 R30, R28, R24, R9 ;  /* 0x000000181c1e7219 */ /* 0x000fc40000001209 */
[----:B------:R-:W-:Y:S02]  /*0a20*/  LOP3.LUT R15, RZ, R8, RZ, 0x33, !PT ;  /* 0x00000008ff0f7212 */ /* 0x000fe400078e33ff */
[-C--:B------:R-:W-:Y:S01]  /*0a30*/  SHF.R.U32.HI R9, RZ, R24.reuse, R9 ;  /* 0x00000018ff097219 */ /* 0x080fe20000011609 */
[----:B------:R-:W0:Y:S01]  /*0a40*/  LDC R21, c[0x0][0x638] ;  /* 0x00018e00ff157b82 */ /* 0x000e220000000800 */
[----:B------:R-:W-:Y:S01]  /*0a50*/  SHF.L.U32 R14, R11, R24, RZ ;  /* 0x000000180b0e7219 */ /* 0x000fe200000006ff */
[----:B------:R-:W-:-:S06]  /*0a60*/  IMAD.MOV.U32 R8, RZ, RZ, R30 ;  /* 0x000000ffff087224 */ /* 0x000fcc00078e001e */
[----:B------:R-:W0:Y:S01]  /*0a70*/  LDC R23, c[0x0][0x610] ;  /* 0x00018400ff177b82 */ /* 0x000e220000000800 */
[----:B---34-:R-:W-:Y:S05]  /*0a80*/  @!P0 BRA `(.L_x_6) ;  /* 0x0000000000288947 */ /* 0x018fea0003800000 */
[----:B------:R-:W3:Y:S02]  /*0a90*/  LDC R13, c[0x0][0x64c] ;  /* 0x00019300ff0d7b82 */ /* 0x000ee40000000800 */
[----:B---3--:R-:W-:-:S05]  /*0aa0*/  IADD3 R13, P0, R30, R13, RZ ;  /* 0x0000000d1e0d7210 */ /* 0x008fca0007f1e0ff */
        /* <DEDUP_REMOVED lines=8> */
.L_x_6:
[----:B-1----:R-:W-:Y:S01]  /*0b30*/  SHF.R.U64 R8, R8, R19, R9 ;  /* 0x0000001308087219 */ /* 0x002fe20000001209 */
[----:B--2---:R-:W-:Y:S01]  /*0b40*/  VIADD R9, R22, 0xffffffff ;  /* 0xffffffff16097836 */ /* 0x004fe20000000000 */
[----:B------:R-:W-:Y:S01]  /*0b50*/  LOP3.LUT R15, R28, R15, RZ, 0xc0, !PT ;  /* 0x0000000f1c0f7212 */ /* 0x000fe200078ec0ff */
[----:B------:R-:W-:Y:S02]  /*0b60*/  IMAD.MOV R16, RZ, RZ, -R16 ;  /* 0x000000ffff107224 */ /* 0x000fe400078e0a10 */
[----:B------:R-:W-:Y:S01]  /*0b70*/  IMAD.MOV R10, RZ, RZ, -R8 ;  /* 0x000000ffff0a7224 */ /* 0x000fe200078e0a08 */
[----:B------:R-:W-:Y:S01]  /*0b80*/  LOP3.LUT R9, R20, R9, RZ, 0xc0, !PT ;  /* 0x0000000914097212 */ /* 0x000fe200078ec0ff */
[----:B------:R-:W-:Y:S02]  /*0b90*/  @P3 IMAD R6, R18, R16, R7 ;  /* 0x0000001012063224 */ /* 0x000fe400078e0207 */
[----:B------:R-:W-:Y:S02]  /*0ba0*/  IMAD R15, R14, R8, R15 ;  /* 0x000000080e0f7224 */ /* 0x000fe400078e020f */
[----:B0-----:R-:W-:-:S02]  /*0bb0*/  IMAD R7, R10, R21, R30 ;  /* 0x000000150a077224 */ /* 0x001fc400078e021e */
[----:B------:R-:W-:Y:S02]  /*0bc0*/  IMAD R12, R15, R23, R6 ;  /* 0x000000170f0c7224 */ /* 0x000fe400078e0206 */
[----:B------:R-:W-:Y:S02]  /*0bd0*/  IMAD R7, R7, R22, R9 ;  /* 0x0000001607077224 */ /* 0x000fe400078e0209 */
[----:B------:R-:W-:Y:S02]  /*0be0*/  IMAD.MOV.U32 R11, RZ, RZ, 0x1 ;  /* 0x00000001ff0b7424 */ /* 0x000fe400078e00ff */
[----:B------:R-:W-:Y:S01]  /*0bf0*/  IMAD.MOV.U32 R10, RZ, RZ, R25 ;  /* 0x000000ffff0a7224 */ /* 0x000fe200078e0019 */
[----:B------:R-:W-:Y:S02]  /*0c00*/  SEL R6, R7, R12, !P3 ;  /* 0x0000000c07067207 */ /* 0x000fe40005800000 */
[----:B------:R-:W-:-:S07]  /*0c10*/  SEL R12, R12, R7, !P3 ;  /* 0x000000070c0c7207 */ /* 0x000fce0005800000 */
.L_x_4:
[----:B------:R-:W-:-:S08]  /*0c20*/  NOP ;  /* 0x0000000000007918 */ /* 0x000fd00000000000 */
[----:B------:R-:W0:Y:S02]  /*0c30*/  USETMAXREG.TRY_ALLOC.CTAPOOL UP0, 0xe8 ;  /* 0x000000e8000079c8 */ /* 0x000e240008000600 */
[----:B0-----:R-:W-:-:S13]  /*0c40*/  PLOP3.LUT P0, PT, PT, PT, UP0, 0x80, 0x0 ;  /* 0x000000000000781c */ /* 0x001fda0003f0f008 */
[----:B------:R-:W-:Y:S05]  /*0c50*/  @!P0 BRA `(.L_x_4) ;  /* 0xfffffffc00f08947 */ /* 0x000fea000383ffff */
[----:B------:R-:W-:Y:S01]  /*0c60*/  ULDC.64 UR4, c[0x0][0x598] ;  /* 0x0001660000047ab9 */ /* 0x000fe20000000a00 */
[----:B------:R-:W-:Y:S01]  /*0c70*/  ULDC.64 UR18, c[0x0][0x208] ;  /* 0x0000820000127ab9 */ /* 0x000fe20000000a00 */
[----:B------:R-:W-:-:S04]  /*0c80*/  ISETP.NE.U32.AND P0, PT, RZ, UR4, PT ;  /* 0x00000004ff007c0c */ /* 0x000fc8000bf05070 */
[----:B------:R-:W-:-:S13]  /*0c90*/  ISETP.NE.AND.EX P0, PT, RZ, UR5, PT, P0 ;  /* 0x00000005ff007c0c */ /* 0x000fda000bf05300 */
[----:B------:R-:W-:Y:S05]  /*0ca0*/  @!P0 BRA `(.L_x_7) ;  /* 0x00000000001c8947 */ /* 0x000fea0003800000 */
[----:B------:R-:W0:Y:S02]  /*0cb0*/  LDC.64 R8, c[0x0][0x598] ;  /* 0x00016600ff087b82 */ /* 0x000e240000000a00 */
[----:B0-----:R-:W2:Y:S02]  /*0cc0*/  LDG.E.64 R8, desc[UR18][R8.64] ;  /* 0x0000001208087981 */ /* 0x001ea4000c1e1b00 */
[----:B--2---:R-:W-:-:S04]  /*0cd0*/  ISETP.NE.U32.AND P0, PT, R8, RZ, PT ;  /* 0x000000ff0800720c */ /* 0x004fc80003f05070 */
[----:B------:R-:W-:-:S13]  /*0ce0*/  ISETP.NE.AND.EX P0, PT, R9, RZ, PT, P0 ;  /* 0x000000ff0900720c */ /* 0x000fda0003f05300 */
[----:B------:R-:W-:Y:S05]  /*0cf0*/  @!P0 BRA `(.L_x_7) ;  /* 0x0000000000088947 */ /* 0x000fea0003800000 */
[----:B------:R0:W5:Y:S01]  /*0d00*/  LD.E R88, desc[UR18][R8.64] ;  /* 0x0000001208587980 */ /* 0x000162000c101900 */
[----:B------:R-:W-:Y:S05]  /*0d10*/  BRA `(.L_x_8) ;  /* 0x0000000000207947 */ /* 0x000fea0003800000 */
.L_x_7:
[----:B------:R-:W-:Y:S02]  /*0d20*/  ULDC.64 UR4, c[0x0][0x588] ;  /* 0x0001620000047ab9 */ /* 0x000fe40000000a00 */
[----:B------:R-:W-:-:S04]  /*0d30*/  ISETP.NE.U32.AND P0, PT, RZ, UR4, PT ;  /* 0x00000004ff007c0c */ /* 0x000fc8000bf05070 */
[----:B------:R-:W-:-:S13]  /*0d40*/  ISETP.NE.AND.EX P0, PT, RZ, UR5, PT, P0 ;  /* 0x00000005ff007c0c */ /* 0x000fda000bf05300 */
[----:B------:R-:W-:Y:S05]  /*0d50*/  @!P0 BRA `(.L_x_9) ;  /* 0x00000000000c8947 */ /* 0x000fea0003800000 */
[----:B------:R-:W0:Y:S02]  /*0d60*/  LDC.64 R88, c[0x0][0x588] ;  /* 0x00016200ff587b82 */ /* 0x000e240000000a00 */
[----:B0-----:R1:W5:Y:S01]  /*0d70*/  LDG.E R88, desc[UR18][R88.64] ;  /* 0x0000001258587981 */ /* 0x001362000c1e1900 */
[----:B------:R-:W-:Y:S05]  /*0d80*/  BRA `(.L_x_8) ;  /* 0x0000000000047947 */ /* 0x000fea0003800000 */
.L_x_9:
[----:B------:R-:W2:Y:S02]  /*0d90*/  LDC R88, c[0x0][0x580] ;  /* 0x00016000ff587b82 */ /* 0x000ea40000000800 */
.L_x_8:
[----:B------:R-:W-:Y:S02]  /*0da0*/  ULDC.64 UR4, c[0x0][0x5a0] ;  /* 0x0001680000047ab9 */ /* 0x000fe40000000a00 */
[----:B------:R-:W-:-:S04]  /*0db0*/  ISETP.NE.U32.AND P0, PT, RZ, UR4, PT ;  /* 0x00000004ff007c0c */ /* 0x000fc8000bf05070 */
[----:B------:R-:W-:-:S13]  /*0dc0*/  ISETP.NE.AND.EX P0, PT, RZ, UR5, PT, P0 ;  /* 0x00000005ff007c0c */ /* 0x000fda000bf05300 */
[----:B------:R-:W-:Y:S05]  /*0dd0*/  @!P0 BRA `(.L_x_10) ;  /* 0x00000000001c8947 */ /* 0x000fea0003800000 */
[----:B0-----:R-:W0:Y:S02]  /*0de0*/  LDC.64 R8, c[0x0][0x5a0] ;  /* 0x00016800ff087b82 */ /* 0x001e240000000a00 */
[----:B0-----:R-:W3:Y:S02]  /*0df0*/  LDG.E.64 R8, desc[UR18][R8.64] ;  /* 0x0000001208087981 */ /* 0x001ee4000c1e1b00 */
[----:B---3--:R-:W-:-:S04]  /*0e00*/  ISETP.NE.U32.AND P0, PT, R8, RZ, PT ;  /* 0x000000ff0800720c */ /* 0x008fc80003f05070 */
[----:B------:R-:W-:-:S13]  /*0e10*/  ISETP.NE.AND.EX P0, PT, R9, RZ, PT, P0 ;  /* 0x000000ff0900720c */ /* 0x000fda0003f05300 */
[----:B------:R-:W-:Y:S05]  /*0e20*/  @!P0 BRA `(.L_x_10) ;  /* 0x0000000000088947 */ /* 0x000fea0003800000 */
[----:B-1----:R0:W5:Y:S01]  /*0e30*/  LD.E R89, desc[UR18][R8.64] ;  /* 0x0000001208597980 */ /* 0x002162000c101900 */
[----:B------:R-:W-:Y:S05]  /*0e40*/  BRA `(.L_x_11) ;  /* 0x0000000000207947 */ /* 0x000fea0003800000 */
.L_x_10:
[----:B------:R-:W-:Y:S02]  /*0e50*/  ULDC.64 UR4, c[0x0][0x590] ;  /* 0x0001640000047ab9 */ /* 0x000fe40000000a00 */
[----:B------:R-:W-:-:S04]  /*0e60*/  ISETP.NE.U32.AND P0, PT, RZ, UR4, PT ;  /* 0x00000004ff007c0c */ /* 0x000fc8000bf05070 */
[----:B------:R-:W-:-:S13]  /*0e70*/  ISETP.NE.AND.EX P0, PT, RZ, UR5, PT, P0 ;  /* 0x00000005ff007c0c */ /* 0x000fda000bf05300 */
[----:B------:R-:W-:Y:S05]  /*0e80*/  @!P0 BRA `(.L_x_12) ;  /* 0x00000000000c8947 */ /* 0x000fea0003800000 */
[----:B0-----:R-:W1:Y:S02]  /*0e90*/  LDC.64 R8, c[0x0][0x590] ;  /* 0x00016400ff087b82 */ /* 0x001e640000000a00 */
[----:B-1----:R1:W5:Y:S01]  /*0ea0*/  LDG.E R89, desc[UR18][R8.64] ;  /* 0x0000001208597981 */ /* 0x002362000c1e1900 */
[----:B------:R-:W-:Y:S05]  /*0eb0*/  BRA `(.L_x_11) ;  /* 0x0000000000047947 */ /* 0x000fea0003800000 */
.L_x_12:
[----:B-1----:R-:W3:Y:S02]  /*0ec0*/  LDC R89, c[0x0][0x584] ;  /* 0x00016100ff597b82 */ /* 0x002ee40000000800 */
.L_x_11:
[----:B------:R-:W-:-:S13]  /*0ed0*/  LOP3.LUT P0, RZ, R11, 0xff, RZ, 0xc0, !PT ;  /* 0x000000ff0bff7812 */ /* 0x000fda000780c0ff */
[----:B------:R-:W-:Y:S05]  /*0ee0*/  @!P0 EXIT ;  /* 0x000000000000894d */ /* 0x000fea0003800000 */
[----:B01----:R-:W0:Y:S01]  /*0ef0*/  LDC.64 R8, c[0x0][0x5c8] ;  /* 0x00017200ff087b82 */ /* 0x003e220000000a00 */
[----:B------:R-:W-:Y:S01]  /*0f00*/  ULDC UR4, c[0x0][0x28c] ;  /* 0x0000a30000047ab9 */ /* 0x000fe20000000800 */
[----:B------:R-:W-:Y:S01]  /*0f10*/  LOP3.LUT R160, R5, 0x1, RZ, 0xfc, !PT ;  /* 0x0000000105a07812 */ /* 0x000fe200078efcff */
[----:B------:R-:W-:-:S04]  /*0f20*/  UIADD3 UR4, UR4, 0x3f, URZ ;  /* 0x0000003f04047890 */ /* 0x000fc8000fffe03f */
[----:B------:R-:W-:-:S04]  /*0f30*/  USHF.R.S32.HI UR5, URZ, 0x1f, UR4 ;  /* 0x0000001f3f057899 */ /* 0x000fc80008011404 */
[----:B------:R-:W-:-:S03]  /*0f40*/  ULEA.HI UR5, UR5, UR4, URZ, 0x6 ;  /* 0x0000000405057291 */ /* 0x000fc6000f8f303f */
[----:B------:R-:W-:Y:S01]  /*0f50*/  UMOV UR4, URZ ;  /* 0x0000003f00047c82 */ /* 0x000fe20008000000 */
[----:B------:R-:W-:-:S03]  /*0f60*/  USHF.R.S32.HI UR9, URZ, 0x6, UR5 ;  /* 0x000000063f097899 */ /* 0x000fc60008011405 */
[----:B------:R-:W-:Y:S01]  /*0f70*/  UMOV UR5, URZ ;  /* 0x0000003f00057c82 */ /* 0x000fe20008000000 */
[C-C-:B0-----:R-:W-:Y:S01]  /*0f80*/  SHF.L.U64.HI R90, R8.reuse, 0x7, R9.reuse ;  /* 0x00000007085a7819 */ /* 0x141fe20000010209 */
[C---:B------:R-:W-:Y:S01]  /*0f90*/  IMAD.SHL.U32 R93, R8.reuse, 0x80, RZ ;  /* 0x00000080085d7824 */ /* 0x040fe200078e00ff */
[C-C-:B------:R-:W-:Y:S01]  /*0fa0*/  SHF.L.U64.HI R92, R8.reuse, 0x3, R9.reuse ;  /* 0x00000003085c7819 */ /* 0x140fe20000010209 */
[C---:B------:R-:W-:Y:S01]  /*0fb0*/  IMAD.SHL.U32 R95, R8.reuse, 0x8, RZ ;  /* 0x00000008085f7824 */ /* 0x040fe200078e00ff */
[C---:B------:R-:W-:Y:S01]  /*0fc0*/  SHF.L.U64.HI R91, R8.reuse, 0x8, R9 ;  /* 0x00000008085b7819 */ /* 0x040fe20000010209 */
[----:B------:R-:W-:-:S07]  /*0fd0*/  IMAD.SHL.U32 R97, R8, 0x100, RZ ;  /* 0x0000010008617824 */ /* 0x000fce00078e00ff */
.L_x_53:
[----:B------:R-:W-:Y:S01]  /*0fe0*/  LOP3.LUT R7, R4, 0x80, RZ, 0xc0, !PT ;  /* 0x0000008004077812 */ /* 0x000fe200078ec0ff */
[----:B0-----:R-:W0:Y:S01]  /*0ff0*/  S2UR UR12, SR_CgaCtaId ;  /* 0x00000000000c79c3 */ /* 0x001e220000008800 */
[----:B------:R-:W-:Y:S01]  /*1000*/  UMOV UR11, 0x400 ;  /* 0x00000400000b7882 */ /* 0x000fe20000000000 */
[----:B------:R-:W-:Y:S01]  /*1010*/  UMOV UR6, URZ ;  /* 0x0000003f00067c82 */ /* 0x000fe20008000000 */
[----:B------:R-:W-:Y:S01]  /*1020*/  SHF.R.U32.HI R7, RZ, 0x7, R7 ;  /* 0x00000007ff077819 */ /* 0x000fe20000011607 */
[----:B------:R-:W-:Y:S01]  /*1030*/  UMOV UR7, URZ ;  /* 0x0000003f00077c82 */ /* 0x000fe20008000000 */
[----:B------:R-:W-:Y:S01]  /*1040*/  UMOV UR16, UR5 ;  /* 0x0000000500107c82 */ /* 0x000fe20008000000 */
[----:B------:R-:W-:Y:S01]  /*1050*/  IMAD.MOV.U32 R94, RZ, RZ, RZ ;  /* 0x000000ffff5e7224 */ /* 0x000fe200078e00ff */
[----:B------:R-:W-:Y:S01]  /*1060*/  CS2R R98, SRZ ;  /* 0x0000000000627805 */ /* 0x000fe2000001ff00 */
[----:B------:R-:W1:Y:S01]  /*1070*/  LDC R8, c[0x0][0x28c] ;  /* 0x0000a300ff087b82 */ /* 0x000e620000000800 */
[----:B------:R-:W4:Y:S01]  /*1080*/  SHFL.IDX PT, R7, R7, RZ, 0x1f ;  /* 0x00001fff07077589 */ /* 0x000f2200000e0000 */
[----:B------:R-:W-:Y:S01]  /*1090*/  IMAD.MOV.U32 R96, RZ, RZ, RZ ;  /* 0x000000ffff607224 */ /* 0x000fe200078e00ff */
[----:B------:R-:W-:-:S02]  /*10a0*/  CS2R R100, SRZ ;  /* 0x0000000000647805 */ /* 0x000fc4000001ff00 */
[----:B------:R-:W-:Y:S02]  /*10b0*/  CS2R R102, SRZ ;  /* 0x0000000000667805 */ /* 0x000fe4000001ff00 */
[----:B------:R-:W-:Y:S02]  /*10c0*/  CS2R R104, SRZ ;  /* 0x0000000000687805 */ /* 0x000fe4000001ff00 */
[----:B------:R-:W-:Y:S02]  /*10d0*/  CS2R R106, SRZ ;  /* 0x00000000006a7805 */ /* 0x000fe4000001ff00 */
[----:B------:R-:W-:Y:S02]  /*10e0*/  CS2R R108, SRZ ;  /* 0x00000000006c7805 */ /* 0x000fe4000001ff00 */
[----:B------:R-:W-:Y:S02]  /*10f0*/  CS2R R112, SRZ ;  /* 0x0000000000707805 */ /* 0x000fe4000001ff00 */
[----:B------:R-:W-:-:S02]  /*1100*/  CS2R R110, SRZ ;  /* 0x00000000006e7805 */ /* 0x000fc4000001ff00 */
[----:B------:R-:W-:Y:S02]  /*1110*/  CS2R R116, SRZ ;  /* 0x0000000000747805 */ /* 0x000fe4000001ff00 */
[----:B------:R-:W-:Y:S02]  /*1120*/  CS2R R114, SRZ ;  /* 0x0000000000727805 */ /* 0x000fe4000001ff00 */
[----:B------:R-:W-:Y:S02]  /*1130*/  CS2R R118, SRZ ;  /* 0x0000000000767805 */ /* 0x000fe4000001ff00 */
[----:B------:R-:W-:Y:S02]  /*1140*/  CS2R R120, SRZ ;  /* 0x0000000000787805 */ /* 0x000fe4000001ff00 */
[----:B------:R-:W-:Y:S02]  /*1150*/  CS2R R122, SRZ ;  /* 0x00000000007a7805 */ /* 0x000fe4000001ff00 */
[----:B------:R-:W-:Y:S01]  /*1160*/  CS2R R124, SRZ ;  /* 0x00000000007c7805 */ /* 0x000fe2000001ff00 */
[----:B0-----:R-:W-:Y:S01]  /*1170*/  ULEA UR11, UR12, UR11, 0x18 ;  /* 0x0000000b0c0b7291 */ /* 0x001fe2000f8ec03f */
[----:B------:R-:W-:-:S02]  /*1180*/  CS2R R126, SRZ ;  /* 0x00000000007e7805 */ /* 0x000fc4000001ff00 */
[----:B------:R-:W-:Y:S02]  /*1190*/  CS2R R128, SRZ ;  /* 0x0000000000807805 */ /* 0x000fe4000001ff00 */
[----:B------:R-:W-:Y:S02]  /*11a0*/  CS2R R130, SRZ ;  /* 0x0000000000827805 */ /* 0x000fe4000001ff00 */
[----:B------:R-:W-:Y:S02]  /*11b0*/  CS2R R132, SRZ ;  /* 0x0000000000847805 */ /* 0x000fe4000001ff00 */
[----:B------:R-:W-:Y:S02]  /*11c0*/  CS2R R134, SRZ ;  /* 0x0000000000867805 */ /* 0x000fe4000001ff00 */
[----:B------:R-:W-:Y:S01]  /*11d0*/  CS2R R136, SRZ ;  /* 0x0000000000887805 */ /* 0x000fe2000001ff00 */
[----:B------:R-:W-:Y:S01]  /*11e0*/  IMAD.MOV.U32 R139, RZ, RZ, RZ ;  /* 0x000000ffff8b7224 */ /* 0x000fe200078e00ff */
[----:B-1----:R-:W-:-:S02]  /*11f0*/  ISETP.GE.AND P0, PT, R8, 0x1, PT ;  /* 0x000000010800780c */ /* 0x002fc40003f06270 */
[----:B------:R-:W-:Y:S02]  /*1200*/  CS2R R140, SRZ ;  /* 0x00000000008c7805 */ /* 0x000fe4000001ff00 */
[----:B----4-:R-:W-:Y:S02]  /*1210*/  R2UR UR8, R7 ;  /* 0x00000000070872ca */ /* 0x010fe400000e0000 */
        /* <DEDUP_REMOVED lines=8> */
[----:B------:R-:W-:Y:S01]  /*12a0*/  CS2R R158, SRZ ;  /* 0x00000000009e7805 */ /* 0x000fe2000001ff00 */
[----:B------:R-:W-:Y:S01]  /*12b0*/  IMAD.MOV.U32 R161, RZ, RZ, RZ ;  /* 0x000000ffffa17224 */ /* 0x000fe200078e00ff */
[----:B------:R-:W-:Y:S01]  /*12c0*/  CS2R R72, SRZ ;  /* 0x0000000000487805 */ /* 0x000fe2000001ff00 */
[----:B------:R-:W-:Y:S01]  /*12d0*/  IMAD.U32 R11, RZ, RZ, UR4 ;  /* 0x00000004ff0b7e24 */ /* 0x000fe2000f8e00ff */
[----:B------:R-:W-:Y:S01]  /*12e0*/  ULEA.HI UR10, UR8, UR8, URZ, 0x1 ;  /* 0x00000008080a7291 */ /* 0x000fe2000f8f083f */
[----:B------:R-:W-:-:S02]  /*12f0*/  CS2R R74, SRZ ;  /* 0x00000000004a7805 */ /* 0x000fc4000001ff00 */
[----:B------:R-:W-:Y:S02]  /*1300*/  CS2R R76, SRZ ;  /* 0x00000000004c7805 */ /* 0x000fe4000001ff00 */
[----:B------:R-:W-:Y:S01]  /*1310*/  CS2R R78, SRZ ;  /* 0x00000000004e7805 */ /* 0x000fe2000001ff00 */
[----:B------:R-:W-:Y:S01]  /*1320*/  ULOP3.LUT UR10, UR10, 0xffffe, URZ, 0xc0, !UPT ;  /* 0x000ffffe0a0a7892 */ /* 0x000fe2000f8ec03f */
[----:B------:R-:W-:Y:S02]  /*1330*/  CS2R R80, SRZ ;  /* 0x0000000000507805 */ /* 0x000fe4000001ff00 */
[----:B------:R-:W-:Y:S02]  /*1340*/  CS2R R82, SRZ ;  /* 0x0000000000527805 */ /* 0x000fe4000001ff00 */
[----:B------:R-:W-:Y:S01]  /*1350*/  CS2R R84, SRZ ;  /* 0x0000000000547805 */ /* 0x000fe2000001ff00 */
[----:B------:R-:W-:Y:S01]  /*1360*/  UIADD3 UR10, UR8, -UR10, URZ ;  /* 0x8000000a080a7290 */ /* 0x000fe2000fffe03f */
[----:B------:R-:W-:-:S02]  /*1370*/  CS2R R86, SRZ ;  /* 0x0000000000567805 */ /* 0x000fc4000001ff00 */
[----:B------:R-:W-:Y:S01]  /*1380*/  CS2R R56, SRZ ;  /* 0x0000000000387805 */ /* 0x000fe2000001ff00 */
[----:B------:R-:W-:Y:S01]  /*1390*/  UMOV UR8, URZ ;  /* 0x0000003f00087c82 */ /* 0x000fe20008000000 */
[----:B------:R-:W-:Y:S01]  /*13a0*/  ULEA UR10, UR10, UR11, 0xc ;  /* 0x0000000b0a0a7291 */ /* 0x000fe2000f8e603f */
[----:B------:R-:W-:Y:S02]  /*13b0*/  CS2R R58, SRZ ;  /* 0x00000000003a7805 */ /* 0x000fe4000001ff00 */
[----:B------:R-:W-:Y:S02]  /*13c0*/  CS2R R60, SRZ ;  /* 0x00000000003c7805 */ /* 0x000fe4000001ff00 */
[----:B------:R-:W-:Y:S01]  /*13d0*/  CS2R R62, SRZ ;  /* 0x00000000003e7805 */ /* 0x000fe2000001ff00 */
[----:B------:R-:W-:Y:S01]  /*13e0*/  UIADD3 UR10, UR10, 0x180, URZ ;  /* 0x000001800a0a7890 */ /* 0x000fe2000fffe03f */
[----:B------:R-:W-:Y:S02]  /*13f0*/  CS2R R64, SRZ ;  /* 0x0000000000407805 */ /* 0x000fe4000001ff00 */
[----:B------:R-:W-:-:S02]  /*1400*/  CS2R R66, SRZ ;  /* 0x0000000000427805 */ /* 0x000fc4000001ff00 */
[----:B------:R-:W-:Y:S01]  /*1410*/  CS2R R68, SRZ ;  /* 0x0000000000447805 */ /* 0x000fe2000001ff00 */
[----:B------:R-:W-:Y:S01]  /*1420*/  USHF.R.U32.HI UR10, URZ, 0x4, UR10 ;  /* 0x000000043f0a7899 */ /* 0x000fe2000801160a */
[----:B------:R-:W-:Y:S02]  /*1430*/  CS2R R70, SRZ ;  /* 0x0000000000467805 */ /* 0x000fe4000001ff00 */
[----:B------:R-:W-:Y:S02]  /*1440*/  CS2R R40, SRZ ;  /* 0x0000000000287805 */ /* 0x000fe4000001ff00 */
[----:B------:R-:W-:Y:S01]  /*1450*/  CS2R R42, SRZ ;  /* 0x00000000002a7805 */ /* 0x000fe2000001ff00 */
[----:B------:R-:W-:Y:S01]  /*1460*/  ULOP3.LUT UR10, UR10, 0x3fff, URZ, 0xc0, !UPT ;  /* 0x00003fff0a0a7892 */ /* 0x000fe2000f8ec03f */
[----:B------:R-:W-:Y:S02]  /*1470*/  CS2R R44, SRZ ;  /* 0x00000000002c7805 */ /* 0x000fe4000001ff00 */
        /* <DEDUP_REMOVED lines=13> */
[----:B------:R-:W-:Y:S06]  /*1550*/  @!P0 BRA `(.L_x_13) ;  /* 0x00000008009c8947 */ /* 0x000fec0003800000 */
[----:B------:R-:W-:-:S13]  /*1560*/  ISETP.NE.AND P1, PT, R160, 0x3, PT ;  /* 0x00000003a000780c */ /* 0x000fda0003f25270 */
[----:B------:R-:W-:Y:S05]  /*1570*/  @!P1 BRA `(.L_x_14) ;  /* 0x0000000000049947 */ /* 0x000fea0003800000 */
[----:B------:R-:W-:Y:S01]  /*1580*/  BPT.TRAP 0x1 ;  /* 0x000000040000795c */ /* 0x000fe20000300000 */
.L_x_14:
[----:B------:R-:W-:Y:S01]  /*1590*/  ULEA UR6, UR5, UR11, 0x3 ;  /* 0x0000000b05067291 */ /* 0x000fe2000f8e183f */
[----:B------:R-:W-:-:S05]  /*15a0*/  IMAD.U32 R7, RZ, RZ, UR4 ;  /* 0x00000004ff077e24 */ /* 0x000fca000f8e00ff */
[----:B------:R-:W-:-:S04]  /*15b0*/  SHF.L.U32 R7, R7, 0x1f, RZ ;  /* 0x0000001f07077819 */ /* 0x000fc800000006ff */
[----:B------:R0:W1:Y:S01]  /*15c0*/  SYNCS.PHASECHK.TRANS64.TRYWAIT P0, [UR6], R7 ;  /* 0x00000007ff0075a7 */ /* 0x0000620008000146 */
[----:B------:R-:W-:Y:S05]  /*15d0*/  @!P1 BRA `(.L_x_15) ;  /* 0x0000000000049947 */ /* 0x000fea0003800000 */
[----:B------:R-:W-:Y:S01]  /*15e0*/  BPT.TRAP 0x1 ;  /* 0x000000040000795c */ /* 0x000fe20000300000 */
.L_x_15:
[----:B-1----:R-:W-:Y:S05]  /*15f0*/  @P0 BRA `(.L_x_16) ;  /* 0x0000000000080947 */ /* 0x002fea0003800000 */
[----:B------:R-:W1:Y:S02]  /*1600*/  SYNCS.PHASECHK.TRANS64.TRYWAIT P0, [UR6], R7 ;  /* 0x00000007ff0075a7 */ /* 0x000e640008000146 */
[----:B-1----:R-:W-:Y:S05]  /*1610*/  @!P0 BRA `(.L_x_17) ;  /* 0x000000a400008947 */ /* 0x002fea0003800000 */
.L_x_16:
[----:B------:R-:W-:Y:S01]  /*1620*/  UIADD3 UR6, UR11, 0x30180, URZ ;  /* 0x000301800b067890 */ /* 0x000fe2000fffe03f */
[----:B------:R-:W-:Y:S01]  /*1630*/  WARPGROUP.ARRIVE ;  /* 0x00000000000079c5 */ /* 0x000fe20000000000 */
[----:B------:R-:W-:Y:S01]  /*1640*/  ULOP3.LUT UR8, UR10, 0x10000, URZ, 0xfc, !UPT ;  /* 0x000100000a087892 */ /* 0x000fe2000f8efc3f */
[----:B------:R-:W-:Y:S01]  /*1650*/  IMAD.MOV.U32 R94, RZ, RZ, RZ ;  /* 0x000000ffff5e7224 */ /* 0x000fe200078e00ff */
[----:B------:R-:W-:Y:S01]  /*1660*/  USHF.R.U32.HI UR6, URZ, 0x4, UR6 ;  /* 0x000000043f067899 */ /* 0x000fe20008011606 */
[----:B------:R-:W-:Y:S01]  /*1670*/  CS2R R98, SRZ ;  /* 0x0000000000627805 */ /* 0x000fe2000001ff00 */
[----:B------:R-:W-:Y:S01]  /*1680*/  ULEA UR8, UR5, UR8, 0xb ;  /* 0x0000000805087291 */ /* 0x000fe2000f8e583f */
[----:B------:R-:W-:Y:S01]  /*1690*/  IMAD.MOV.U32 R96, RZ, RZ, RZ ;  /* 0x000000ffff607224 */ /* 0x000fe200078e00ff */
[----:B------:R-:W-:Y:S01]  /*16a0*/  ULOP3.LUT UR6, UR6, 0x3fff, URZ, 0xc0, !UPT ;  /* 0x00003fff06067892 */ /* 0x000fe2000f8ec03f */
[----:B------:R-:W-:Y:S01]  /*16b0*/  CS2R R100, SRZ ;  /* 0x0000000000647805 */ /* 0x000fe2000001ff00 */
[----:B------:R-:W-:Y:S01]  /*16c0*/  UMOV UR13, 0x80000020 ;  /* 0x80000020000d7882 */ /* 0x000fe20000000000 */
[----:B------:R-:W-:Y:S01]  /*16d0*/  UMOV UR15, 0x80000020 ;  /* 0x80000020000f7882 */ /* 0x000fe20000000000 */
[----:B------:R-:W-:Y:S01]  /*16e0*/  ULOP3.LUT UR6, UR6, 0x10000, URZ, 0xfc, !UPT ;  /* 0x0001000006067892 */ /* 0x000fe2000f8efc3f */
[----:B------:R-:W-:Y:S01]  /*16f0*/  CS2R R102, SRZ ;  /* 0x0000000000667805 */ /* 0x000fe2000001ff00 */
[----:B------:R-:W-:Y:S01]  /*1700*/  UMOV UR12, UR8 ;  /* 0x00000008000c7c82 */ /* 0x000fe20008000000 */
[----:B------:R-:W-:Y:S01]  /*1710*/  UIADD3 UR16, UR8, 0x400, URZ ;  /* 0x0000040008107890 */ /* 0x000fe2000fffe03f */
[----:B------:R-:W-:Y:S01]  /*1720*/  CS2R R104, SRZ ;  /* 0x0000000000687805 */ /* 0x000fe2000001ff00 */
[----:B------:R-:W-:Y:S01]  /*1730*/  ULEA UR7, UR5, UR6, 0x7 ;  /* 0x0000000605077291 */ /* 0x000fe2000f8e383f */
[----:B------:R-:W-:Y:S01]  /*1740*/  CS2R R106, SRZ ;  /* 0x00000000006a7805 */ /* 0x000fe2000001ff00 */
[----:B------:R-:W-:Y:S01]  /*1750*/  UIADD3 UR6, UR8, 0x200, URZ ;  /* 0x0000020008067890 */ /* 0x000fe2000fffe03f */
[----:B------:R-:W-:-:S02]  /*1760*/  CS2R R108, SRZ ;  /* 0x00000000006c7805 */ /* 0x000fc4000001ff00 */
[----:B------:R-:W-:Y:S02]  /*1770*/  CS2R R112, SRZ ;  /* 0x0000000000707805 */ /* 0x000fe4000001ff00 */
[----:B------:R-:W-:Y:S02]  /*1780*/  CS2R R110, SRZ ;  /* 0x00000000006e7805 */ /* 0x000fe4000001ff00 */
[----:B------:R-:W-:Y:S01]  /*1790*/  CS2R R116, SRZ ;  /* 0x0000000000747805 */ /* 0x000fe2000001ff00 */
[----:B------:R-:W-:Y:S01]  /*17a0*/  UMOV UR14, UR7 ;  /* 0x00000007000e7c82 */ /* 0x000fe20008000000 */
[----:B------:R-:W-:Y:S01]  /*17b0*/  CS2R R114, SRZ ;  /* 0x0000000000727805 */ /* 0x000fe2000001ff00 */
[----:B------:R-:W-:Y:S01]  /*17c0*/  QGMMA.64x32x32.F32.E4M3.E4M3 R72, gdesc[UR12], RZ, !UPT ;  /* 0x006000000c4879f3 */ /* 0x000fe2000c7008ff */
[----:B------:R-:W-:Y:S01]  /*17d0*/  UMOV UR12, UR6 ;  /* 0x00000006000c7c82 */ /* 0x000fe20008000000 */
[----:B------:R-:W-:Y:S01]  /*17e0*/  UIADD3 UR6, UR8, 0x600, URZ ;  /* 0x0000060008067890 */ /* 0x000fe2000fffe03f */
[----:B------:R-:W-:Y:S01]  /*17f0*/  CS2R R118, SRZ ;  /* 0x0000000000767805 */ /* 0x000fe2000001ff00 */
[----:B------:R-:W-:Y:S01]  /*1800*/  UMOV UR13, 0x80000020 ;  /* 0x80000020000d7882 */ /* 0x000fe20000000000 */
[----:B------:R-:W-:Y:S01]  /*1810*/  CS2R R120, SRZ ;  /* 0x0000000000787805 */ /* 0x000fe2000001ff00 */
[----:B------:R-:W-:Y:S01]  /*1820*/  QGMMA.64x32x32.F32.E4M3.E4M3 R56, gdesc[UR12], RZ, !UPT ;  /* 0x006000000c3879f3 */ /* 0x000fe2000c7008ff */
[----:B------:R-:W-:Y:S01]  /*1830*/  UMOV UR12, UR16 ;  /* 0x00000010000c7c82 */ /* 0x000fe20008000000 */
[----:B------:R-:W-:Y:S01]  /*1840*/  UMOV UR13, 0x80000020 ;  /* 0x80000020000d7882 */ /* 0x000fe20000000000 */
[----:B------:R-:W-:Y:S01]  /*1850*/  UIADD3 UR16, UR8, 0x402, URZ ;  /* 0x0000040208107890 */ /* 0x000fe2000fffe03f */
[----:B------:R-:W-:Y:S01]  /*1860*/  QGMMA.64x32x32.F32.E4M3.E4M3 R40, gdesc[UR12], RZ, !UPT ;  /* 0x006000000c2879f3 */ /* 0x000fe2000c7008ff */
[----:B------:R-:W-:Y:S01]  /*1870*/  UMOV UR12, UR6 ;  /* 0x00000006000c7c82 */ /* 0x000fe20008000000 */
[----:B------:R-:W-:Y:S01]  /*1880*/  UMOV UR13, 0x80000020 ;  /* 0x80000020000d7882 */ /* 0x000fe20000000000 */
[----:B------:R-:W-:Y:S01]  /*1890*/  UMOV UR6, 0x2 ;  /* 0x0000000200067882 */ /* 0x000fe20000000000 */
[----:B------:R-:W-:Y:S01]  /*18a0*/  QGMMA.64x32x32.F32.E4M3.E4M3 R24, gdesc[UR12], RZ, !UPT ;  /* 0x006000000c1879f3 */ /* 0x000fe2000c7008ff */
[----:B------:R-:W-:Y:S01]  /*18b0*/  UIADD3 UR12, UR8, 0x2, URZ ;  /* 0x00000002080c7890 */ /* 0x000fe2000fffe03f */
[----:B------:R-:W-:Y:S01]  /*18c0*/  CS2R R122, SRZ ;  /* 0x00000000007a7805 */ /* 0x000fe2000001ff00 */
[----:B------:R-:W-:Y:S01]  /*18d0*/  UIADD3 UR14, UR7, 0x2, URZ ;  /* 0x00000002070e7890 */ /* 0x000fe2000fffe03f */
[----:B------:R-:W-:Y:S01]  /*18e0*/  CS2R R124, SRZ ;  /* 0x00000000007c7805 */ /* 0x000fe2000001ff00 */
[----:B------:R-:W-:Y:S01]  /*18f0*/  UIADD3 UR7, UR8, 0x202, URZ ;  /* 0x0000020208077890 */ /* 0x000fe2000fffe03f */
[----:B------:R-:W-:Y:S01]  /*1900*/  CS2R R126, SRZ ;  /* 0x00000000007e7805 */ /* 0x000fe2000001ff00 */
[----:B------:R-:W-:Y:S01]  /*1910*/  UMOV UR13, 0x80000020 ;  /* 0x80000020000d7882 */ /* 0x000fe20000000000 */
[----:B------:R-:W-:Y:S01]  /*1920*/  UMOV UR15, 0x80000020 ;  /* 0x80000020000f7882 */ /* 0x000fe20000000000 */
[----:B------:R-:W-:Y:S01]  /*1930*/  UIADD3 UR8, UR8, 0x602, URZ ;  /* 0x0000060208087890 */ /* 0x000fe2000fffe03f */
[----:B------:R-:W-:-:S02]  /*1940*/  CS2R R128, SRZ ;  /* 0x0000000000807805 */ /* 0x000fc4000001ff00 */
[----:B------:R-:W-:Y:S02]  /*1950*/  CS2R R130, SRZ ;  /* 0x0000000000827805 */ /* 0x000fe4000001ff00 */
[----:B------:R-:W-:Y:S02]  /*1960*/  CS2R R132, SRZ ;  /* 0x0000000000847805 */ /* 0x000fe4000001ff00 */
[----:B------:R-:W-:Y:S02]  /*1970*/  CS2R R134, SRZ ;  /* 0x0000000000867805 */ /* 0x000fe4000001ff00 */
[----:B------:R-:W-:Y:S01]  /*1980*/  CS2R R136, SRZ ;  /* 0x0000000000887805 */ /* 0x000fe2000001ff00 */
[----:B------:R-:W-:Y:S01]  /*1990*/  IMAD.MOV.U32 R139, RZ, RZ, RZ ;  /* 0x000000ffff8b7224 */ /* 0x000fe200078e00ff */
        /* <DEDUP_REMOVED lines=9> */
[----:B------:R-:W-:Y:S01]  /*1a30*/  CS2R R158, SRZ ;  /* 0x00000000009e7805 */ /* 0x000fe2000001ff00 */
[----:B------:R-:W-:Y:S01]  /*1a40*/  IMAD.MOV.U32 R161, RZ, RZ, RZ ;  /* 0x000000ffffa17224 */ /* 0x000fe200078e00ff */
[----:B------:R-:W-:Y:S01]  /*1a50*/  QGMMA.64x32x32.F32.E4M3.E4M3 R72, gdesc[UR12], R72 ;  /* 0x006000000c4879f3 */ /* 0x000fe20008700848 */
[----:B------:R-:W-:Y:S01]  /*1a60*/  UMOV UR12, UR7 ;  /* 0x00000007000c7c82 */ /* 0x000fe20008000000 */
[----:B------:R-:W-:Y:S01]  /*1a70*/  ULDC UR7, c[0x0][0x50c] ;  /* 0x0001430000077ab9 */ /* 0x000fe20000000800 */
[----:B------:R-:W-:Y:S01]  /*1a80*/  UMOV UR13, 0x80000020 ;  /* 0x80000020000d7882 */ /* 0x000fe20000000000 */
[----:B------:R-:W-:Y:S01]  /*1a90*/  UISETP.NE.AND UP0, UPT, UR7, 0x2, UPT ;  /* 0x000000020700788c */ /* 0x000fe2000bf05270 */
[----:B------:R-:W-:Y:S01]  /*1aa0*/  QGMMA.64x32x32.F32.E4M3.E4M3 R56, gdesc[UR12], R56 ;  /* 0x006000000c3879f3 */ /* 0x000fe20008700838 */
[----:B------:R-:W-:-:S02]  /*1ab0*/  UMOV UR12, UR16 ;  /* 0x00000010000c7c82 */ /* 0x000fc40008000000 */
[----:B------:R-:W-:Y:S01]  /*1ac0*/  USEL UR7, URZ, 0x1, UP0 ;  /* 0x000000013f077887 */ /* 0x000fe20008000000 */
[----:B------:R-:W-:Y:S02]  /*1ad0*/  UMOV UR13, 0x80000020 ;  /* 0x80000020000d7882 */ /* 0x000fe40000000000 */
[----:B------:R-:W-:Y:S01]  /*1ae0*/  QGMMA.64x32x32.F32.E4M3.E4M3 R40, gdesc[UR12], R40 ;  /* 0x006000000c2879f3 */ /* 0x000fe20008700828 */
[----:B------:R-:W-:Y:S02]  /*1af0*/  UMOV UR12, UR8 ;  /* 0x00000008000c7c82 */ /* 0x000fe40008000000 */
[----:B------:R-:W-:Y:S01]  /*1b00*/  ISETP.NE.AND P0, PT, RZ, UR7, PT ;  /* 0x00000007ff007c0c */ /* 0x000fe2000bf05270 */
[----:B------:R-:W-:Y:S02]  /*1b10*/  UMOV UR13, 0x80000020 ;  /* 0x80000020000d7882 */ /* 0x000fe40000000000 */
[----:B------:R-:W-:Y:S10]  /*1b20*/  QGMMA.64x32x32.F32.E4M3.E4M3 R24, gdesc[UR12], R24, gsb0 ;  /* 0x006000000c1879f3 */ /* 0x000ff40008000818 */
[----:B------:R-:W-:Y:S05]  /*1b30*/  @!P0 BRA `(.L_x_18) ;  /* 0x0000000400088947 */ /* 0x000fea0003800000 */
[----:B------:R-:W-:Y:S02]  /*1b40*/  WARPGROUP.DEPBAR.LE gsb0, 0x0 ;  /* 0x00008000000079c5 */ /* 0x000fe40000010000 */
[----:B------:R-:W-:-:S01]  /*1b50*/  FADD R161, RZ, R72 ;  /* 0x00000048ffa17221 */ /* 0x000fc20000000000 */
[----:B------:R-:W-:Y:S01]  /*1b60*/  FADD R156, RZ, R73 ;  /* 0x00000049ff9c7221 */ /* 0x000fe20000000000 */
        /* <DEDUP_REMOVED lines=62> */
[----:B------:R-:W-:-:S06]  /*1f50*/  UMOV UR6, URZ ;  /* 0x0000003f00067c82 */ /* 0x000fcc0008000000 */
.L_x_18:
[----:B------:R-:W-:-:S04]  /*1f60*/  UIADD3 UR16, UR5, 0x1, URZ ;  /* 0x0000000105107890 */ /* 0x000fc8000fffe03f */
[----:B------:R-:W-:-:S04]  /*1f70*/  UISETP.NE.AND UP0, UPT, UR16, 0x6, UPT ;  /* 0x000000061000788c */ /* 0x000fc8000bf05270 */
[----:B------:R-:W-:Y:S02]  /*1f80*/  USEL UR8, URZ, 0x1, UP0 ;  /* 0x000000013f087887 */ /* 0x000fe40008000000 */
[----:B------:R-:W-:Y:S02]  /*1f90*/  USEL UR16, UR16, URZ, UP0 ;  /* 0x0000003f10107287 */ /* 0x000fe40008000000 */
[----:B------:R-:W-:-:S06]  /*1fa0*/  ULOP3.LUT UR8, UR4, UR8, URZ, 0x3c, !UPT ;  /* 0x0000000804087292 */ /* 0x000fcc000f8e3c3f */
[----:B------:R-:W-:Y:S01]  /*1fb0*/  IMAD.U32 R11, RZ, RZ, UR8 ;  /* 0x00000008ff0b7e24 */ /* 0x000fe2000f8e00ff */
[----:B------:R-:W-:-:S06]  /*1fc0*/  UMOV UR8, 0x1 ;  /* 0x0000000100087882 */ /* 0x000fcc0000000000 */
.L_x_13:
[----:B------:R-:W-:-:S04]  /*1fd0*/  UISETP.LT.AND UP0, UPT, UR9, 0x1, UPT ;  /* 0x000000010900788c */ /* 0x000fc8000bf01270 */
[----:B------:R-:W-:-:S04]  /*1fe0*/  USEL UR12, UR9, 0x1, UP0 ;  /* 0x00000001090c7887 */ /* 0x000fc80008000000 */
[----:B------:R-:W-:-:S04]  /*1ff0*/  UIADD3 UR12, UR9, -UR12, URZ ;  /* 0x8000000c090c7290 */ /* 0x000fc8000fffe03f */
[----:B------:R-:W-:-:S06]  /*2000*/  UISETP.GE.AND UP0, UPT, UR12, 0x1, UPT ;  /* 0x000000010c00788c */ /* 0x000fcc000bf06270 */
[----:B------:R-:W-:-:S13]  /*2010*/  PLOP3.LUT P0, PT, PT, PT, UP0, 0x80, 0x0 ;  /* 0x000000000000781c */ /* 0x000fda0003f0f008 */
[----:B------:R-:W-:Y:S05]  /*2020*/  @!P0 BRA `(.L_x_19) ;  /* 0x00000008006c8947 */ /* 0x000fea0003800000 */
[----:B01----:R-:W-:Y:S01]  /*2030*/  IMAD.U32 R7, RZ, RZ, UR12 ;  /* 0x0000000cff077e24 */ /* 0x003fe2000f8e00ff */
[----:B------:R-:W-:Y:S01]  /*2040*/  UMOV UR17, UR5 ;  /* 0x0000000500117c82 */ /* 0x000fe20008000000 */
[----:B------:R-:W-:-:S05]  /*2050*/  ULDC UR23, c[0x0][0x50c] ;  /* 0x0001430000177ab9 */ /* 0x000fca0000000800 */
.L_x_27:
[----:B------:R-:W-:-:S13]  /*2060*/  ISETP.NE.AND P1, PT, R160, 0x3, PT ;  /* 0x00000003a000780c */ /* 0x000fda0003f25270 */
[----:B01----:R-:W-:Y:S05]  /*2070*/  @!P1 BRA `(.L_x_20) ;  /* 0x0000000000049947 */ /* 0x003fea0003800000 */
[----:B------:R-:W-:Y:S01]  /*2080*/  BPT.TRAP 0x1 ;  /* 0x000000040000795c */ /* 0x000fe20000300000 */
.L_x_20:
[----:B------:R-:W0:Y:S01]  /*2090*/  S2UR UR12, SR_CgaCtaId ;  /* 0x00000000000c79c3 */ /* 0x000e220000008800 */
[----:B------:R-:W-:Y:S01]  /*20a0*/  UMOV UR11, 0x400 ;  /* 0x00000400000b7882 */ /* 0x000fe20000000000 */
[----:B------:R-:W-:Y:S01]  /*20b0*/  SHF.L.U32 R8, R11, 0x1f, RZ ;  /* 0x0000001f0b087819 */ /* 0x000fe200000006ff */
[----:B0-----:R-:W-:-:S04]  /*20c0*/  ULEA UR11, UR12, UR11, 0x18 ;  /* 0x0000000b0c0b7291 */ /* 0x001fc8000f8ec03f */
[----:B------:R-:W-:-:S09]  /*20d0*/  ULEA UR12, UR16, UR11, 0x3 ;  /* 0x0000000b100c7291 */ /* 0x000fd2000f8e183f */
[----:B------:R0:W1:Y:S01]  /*20e0*/  SYNCS.PHASECHK.TRANS64.TRYWAIT P0, [UR12], R8 ;  /* 0x00000008ff0075a7 */ /* 0x000062000800014c */
[----:B------:R-:W-:Y:S05]  /*20f0*/  @!P1 BRA `(.L_x_21) ;  /* 0x0000000000049947 */ /* 0x000fea0003800000 */
[----:B------:R-:W-:Y:S01]  /*2100*/  BPT.TRAP 0x1 ;  /* 0x000000040000795c */ /* 0x000fe20000300000 */
.L_x_21:
[----:B-1----:R-:W-:Y:S05]  /*2110*/  @P0 BRA `(.L_x_22) ;  /* 0x0000000000080947 */ /* 0x002fea0003800000 */
[----:B------:R-:W1:Y:S02]  /*2120*/  SYNCS.PHASECHK.TRANS64.TRYWAIT P0, [UR12], R8 ;  /* 0x00000008ff0075a7 */ /* 0x000e64000800014c */
[----:B-1----:R-:W-:Y:S05]  /*2130*/  @!P0 BRA `(.L_x_23) ;  /* 0x0000009800508947 */ /* 0x002fea0003800000 */
.L_x_22:
[----:B------:R-:W-:Y:S01]  /*2140*/  UIADD3 UR12, UR11, 0x30180, URZ ;  /* 0x000301800b0c7890 */ /* 0x000fe2000fffe03f */
[----:B------:R-:W-:Y:S01]  /*2150*/  WARPGROUP.ARRIVE ;  /* 0x00000000000079c5 */ /* 0x000fe20000000000 */
[----:B------:R-:W-:Y:S02]  /*2160*/  UISETP.NE.AND UP0, UPT, UR7, URZ, UPT ;  /* 0x0000003f0700728c */ /* 0x000fe4000bf05270 */
[----:B------:R-:W-:Y:S02]  /*2170*/  USHF.R.U32.HI UR12, URZ, 0x4, UR12 ;  /* 0x000000043f0c7899 */ /* 0x000fe4000801160c */
[----:B------:R-:W-:Y:S02]  /*2180*/  USEL UR8, UR8, URZ, !UP0 ;  /* 0x0000003f08087287 */ /* 0x000fe4000c000000 */
[----:B------:R-:W-:Y:S02]  /*2190*/  ULOP3.LUT UR12, UR12, 0x3fff, URZ, 0xc0, !UPT ;  /* 0x00003fff0c0c7892 */ /* 0x000fe4000f8ec03f */
[----:B------:R-:W-:-:S02]  /*21a0*/  ULOP3.LUT UR7, UR10, 0x10000, URZ, 0xfc, !UPT ;  /* 0x000100000a077892 */ /* 0x000fc4000f8efc3f */
[----:B------:R-:W-:Y:S02]  /*21b0*/  ULOP3.LUT UR12, UR12, 0x10000, URZ, 0xfc, !UPT ;  /* 0x000100000c0c7892 */ /* 0x000fe4000f8efc3f */
[----:B------:R-:W-:Y:S02]  /*21c0*/  UISETP.NE.U32.AND UP0, UPT, UR8, URZ, UPT ;  /* 0x0000003f0800728c */ /* 0x000fe4000bf05070 */
[----:B------:R-:W-:Y:S02]  /*21d0*/  ULEA UR8, UR16, UR7, 0xb ;  /* 0x0000000710087291 */ /* 0x000fe4000f8e583f */
[----:B------:R-:W-:Y:S02]  /*21e0*/  ULEA UR7, UR16, UR12, 0x7 ;  /* 0x0000000c10077291 */ /* 0x000fe4000f8e383f */
[----:B------:R-:W-:Y:S02]  /*21f0*/  UIADD3 UR20, UR8, 0x200, URZ ;  /* 0x0000020008147890 */ /* 0x000fe4000fffe03f */
[----:B------:R-:W-:-:S02]  /*2200*/  UIADD3 UR21, UR8, 0x400, URZ ;  /* 0x0000040008157890 */ /* 0x000fc4000fffe03f */
[----:B------:R-:W-:Y:S01]  /*2210*/  UMOV UR12, UR8 ;  /* 0x00000008000c7c82 */ /* 0x000fe20008000000 */
[----:B------:R-:W-:Y:S01]  /*2220*/  UMOV UR13, 0x80000020 ;  /* 0x80000020000d7882 */ /* 0x000fe20000000000 */
[----:B------:R-:W-:Y:S01]  /*2230*/  UMOV UR14, UR7 ;  /* 0x00000007000e7c82 */ /* 0x000fe20008000000 */
[----:B------:R-:W-:Y:S01]  /*2240*/  UMOV UR15, 0x80000020 ;  /* 0x80000020000f7882 */ /* 0x000fe20000000000 */
[----:B------:R-:W-:Y:S01]  /*2250*/  UIADD3 UR22, UR8, 0x600, URZ ;  /* 0x0000060008167890 */ /* 0x000fe2000fffe03f */
[----:B------:R-:W-:Y:S01]  /*2260*/  QGMMA.64x32x32.F32.E4M3.E4M3 R72, gdesc[UR12], R72, UP0 ;  /* 0x006000000c4879f3 */ /* 0x000fe2000bf00848 */
        /* <DEDUP_REMOVED lines=9> */
[----:B------:R-:W-:-:S02]  /*2300*/  UMOV UR13, 0x80000020 ;  /* 0x80000020000d7882 */ /* 0x000fc40000000000 */
[----:B------:R-:W-:Y:S01]  /*2310*/  QGMMA.64x32x32.F32.E4M3.E4M3 R24, gdesc[UR12], R24, UP0 ;  /* 0x006000000c1879f3 */ /* 0x000fe2000bf00818 */
[----:B------:R-:W-:Y:S02]  /*2320*/  UIADD3 UR12, UR8, 0x2, URZ ;  /* 0x00000002080c7890 */ /* 0x000fe4000fffe03f */
[----:B------:R-:W-:Y:S02]  /*2330*/  UIADD3 UR14, UR7, 0x2, URZ ;  /* 0x00000002070e7890 */ /* 0x000fe4000fffe03f */
[----:B------:R-:W-:Y:S01]  /*2340*/  UIADD3 UR7, UR8, 0x202, URZ ;  /* 0x0000020208077890 */ /* 0x000fe2000fffe03f */
[----:B------:R-:W-:Y:S01]  /*2350*/  UMOV UR13, 0x80000020 ;  /* 0x80000020000d7882 */ /* 0x000fe20000000000 */
[----:B------:R-:W-:Y:S01]  /*2360*/  UMOV UR15, 0x80000020 ;  /* 0x80000020000f7882 */ /* 0x000fe20000000000 */
[----:B------:R-:W-:Y:S02]  /*2370*/  UIADD3 UR8, UR8, 0x602, URZ ;  /* 0x0000060208087890 */ /* 0x000fe4000fffe03f */
[----:B------:R-:W-:-:S02]  /*2380*/  UISETP.NE.AND UP0, UPT, UR6, UR23, UPT ;  /* 0x000000170600728c */ /* 0x000fc4000bf05270 */
[----:B------:R-:W-:Y:S01]  /*2390*/  QGMMA.64x32x32.F32.E4M3.E4M3 R72, gdesc[UR12], R72 ;  /* 0x006000000c4879f3 */ /* 0x000fe20008700848 */
[----:B------:R-:W-:Y:S01]  /*23a0*/  UMOV UR12, UR7 ;  /* 0x00000007000c7c82 */ /* 0x000fe20008000000 */
[----:B------:R-:W-:Y:S01]  /*23b0*/  UMOV UR13, 0x80000020 ;  /* 0x80000020000d7882 */ /* 0x000fe20000000000 */
[----:B------:R-:W-:Y:S01]  /*23c0*/  USEL UR7, URZ, 0x1, UP0 ;  /* 0x000000013f077887 */ /* 0x000fe20008000000 */
[----:B------:R-:W-:Y:S01]  /*23d0*/  QGMMA.64x32x32.F32.E4M3.E4M3 R56, gdesc[UR12], R56 ;  /* 0x006000000c3879f3 */ /* 0x000fe20008700838 */
[----:B------:R-:W-:Y:S01]  /*23e0*/  UMOV UR12, UR20 ;  /* 0x00000014000c7c82 */ /* 0x000fe20008000000 */
[----:B------:R-:W-:Y:S02]  /*23f0*/  UMOV UR13, 0x80000020 ;  /* 0x80000020000d7882 */ /* 0x000fe40000000000 */
[----:B------:R-:W-:Y:S01]  /*2400*/  QGMMA.64x32x32.F32.E4M3.E4M3 R40, gdesc[UR12], R40 ;  /* 0x006000000c2879f3 */ /* 0x000fe20008700828 */
[----:B------:R-:W-:Y:S01]  /*2410*/  UMOV UR12, UR8 ;  /* 0x00000008000c7c82 */ /* 0x000fe20008000000 */
[----:B------:R-:W-:Y:S01]  /*2420*/  UMOV UR13, 0x80000020 ;  /* 0x80000020000d7882 */ /* 0x000fe20000000000 */
[----:B------:R-:W-:Y:S01]  /*2430*/  ISETP.NE.AND P0, PT, RZ, UR7, PT ;  /* 0x00000007ff007c0c */ /* 0x000fe2000bf05270 */
[----:B------:R-:W-:Y:S03]  /*2440*/  QGMMA.64x32x32.F32.E4M3.E4M3 R24, gdesc[UR12], R24, gsb0 ;  /* 0x006000000c1879f3 */ /* 0x000fe60008000818 */
[----:B------:R-:W-:-:S09]  /*2450*/  WARPGROUP.DEPBAR.LE gsb0, 0x1 ;  /* 0x00008000000079c5 */ /* 0x000fd20000010100 */
[----:B------:R-:W-:Y:S05]  /*2460*/  @!P0 BRA `(.L_x_24) ;  /* 0x0000000400088947 */ /* 0x000fea0003800000 */
[----:B------:R-:W-:Y:S02]  /*2470*/  WARPGROUP.DEPBAR.LE gsb0, 0x0 ;  /* 0x00008000000079c5 */ /* 0x000fe40000010000 */
[----:B------:R-:W-:-:S01]  /*2480*/  FADD R161, R72, R161 ;  /* 0x000000a148a17221 */ /* 0x000fc20000000000 */
[----:B------:R-:W-:Y:S01]  /*2490*/  FADD R156, R73, R156 ;  /* 0x0000009c499c7221 */ /* 0x000fe20000000000 */
        /* <DEDUP_REMOVED lines=62> */
[----:B------:R-:W-:-:S06]  /*2880*/  UMOV UR6, URZ ;  /* 0x0000003f00067c82 */ /* 0x000fcc0008000000 */
.L_x_24:
[----:B------:R-:W-:Y:S05]  /*2890*/  @!P1 BRA `(.L_x_25) ;  /* 0x0000000000049947 */ /* 0x000fea0003800000 */
[----:B------:R-:W-:Y:S01]  /*28a0*/  BPT.TRAP 0x1 ;  /* 0x000000040000795c */ /* 0x000fe20000300000 */
.L_x_25:
[----:B------:R-:W-:Y:S01]  /*28b0*/  ULEA UR8, UR17, UR11, 0x3 ;  /* 0x0000000b11087291 */ /* 0x000fe2000f8e183f */
[----:B------:R-:W-:-:S03]  /*28c0*/  ISETP.GT.U32.AND P0, PT, R5, 0x1, PT ;  /* 0x000000010500780c */ /* 0x000fc60003f04070 */
[----:B------:R-:W-:-:S04]  /*28d0*/  UIADD3 UR8, UR8, 0x30, URZ ;  /* 0x0000003008087890 */ /* 0x000fc8000fffe03f */
[----:B------:R-:W-:-:S09]  /*28e0*/  UPRMT UR8, URZ, 0x654, UR8 ;  /* 0x000006543f087896 */ /* 0x000fd20008000008 */
[----:B------:R-:W-:Y:S01]  /*28f0*/  SYNCS.ARRIVE.TRANS64.RED.A1T0 RZ, [UR8], RZ ;  /* 0x000000ffffff79a7 */ /* 0x000fe20008100408 */
[----:B------:R-:W-:Y:S05]  /*2900*/  @P0 BRA `(.L_x_26) ;  /* 0x0000000000040947 */ /* 0x000fea0003800000 */
[----:B------:R-:W-:Y:S01]  /*2910*/  BPT.TRAP 0x1 ;  /* 0x000000040000795c */ /* 0x000fe20000300000 */
.L_x_26:
[----:B------:R-:W-:Y:S01]  /*2920*/  UIADD3 UR16, UR16, 0x1, URZ ;  /* 0x0000000110107890 */ /* 0x000fe2000fffe03f */
[C---:B------:R-:W-:Y:S01]  /*2930*/  ISETP.GT.AND P0, PT, R7.reuse, 0x1, PT ;  /* 0x000000010700780c */ /* 0x040fe20003f04270 */
[----:B------:R-:W-:Y:S01]  /*2940*/  UIADD3 UR17, UR17, 0x1, URZ ;  /* 0x0000000111117890 */ /* 0x000fe2000fffe03f */
[----:B------:R-:W-:Y:S01]  /*2950*/  VIADD R7, R7, 0xffffffff ;  /* 0xffffffff07077836 */ /* 0x000fe20000000000 */
[----:B------:R-:W-:Y:S02]  /*2960*/  UISETP.NE.AND UP0, UPT, UR16, 0x6, UPT ;  /* 0x000000061000788c */ /* 0x000fe4000bf05270 */
[----:B------:R-:W-:Y:S02]  /*2970*/  UISETP.NE.AND UP1, UPT, UR17, 0x6, UPT ;  /* 0x000000061100788c */ /* 0x000fe4000bf25270 */
[----:B------:R-:W-:Y:S02]  /*2980*/  USEL UR8, URZ, 0x1, UP0 ;  /* 0x000000013f087887 */ /* 0x000fe40008000000 */
[----:B------:R-:W-:-:S02]  /*2990*/  USEL UR16, UR16, URZ, UP0 ;  /* 0x0000003f10107287 */ /* 0x000fc40008000000 */
[----:B------:R-:W-:Y:S02]  /*29a0*/  USEL UR17, UR17, URZ, UP1 ;  /* 0x0000003f11117287 */ /* 0x000fe40008800000 */
[----:B------:R-:W-:Y:S01]  /*29b0*/  LOP3.LUT R11, R11, UR8, RZ, 0x3c, !PT ;  /* 0x000000080b0b7c12 */ /* 0x000fe2000f8e3cff */
[----:B------:R-:W-:Y:S01]  /*29c0*/  UMOV UR8, 0x1 ;  /* 0x0000000100087882 */ /* 0x000fe20000000000 */
[----:B------:R-:W-:Y:S08]  /*29d0*/  @P0 BRA `(.L_x_27) ;  /* 0xfffffff400a00947 */ /* 0x000ff0000383ffff */
.L_x_19:
[----:B------:R-:W-:Y:S01]  /*29e0*/  UISETP.NE.AND UP0, UPT, UR6, URZ, UPT ;  /* 0x0000003f0600728c */ /* 0x000fe2000bf05270 */
[----:B01----:R-:W0:Y:S03]  /*29f0*/  LDC R7, c[0x0][0x28c] ;  /* 0x0000a300ff077b82 */ /* 0x003e260000000800 */
[----:B------:R-:W-:-:S06]  /*2a00*/  USEL UR6, URZ, 0x1, !UP0 ;  /* 0x000000013f067887 */ /* 0x000fcc000c000000 */
[----:B------:R-:W-:Y:S02]  /*2a10*/  ISETP.NE.AND P0, PT, RZ, UR6, PT ;  /* 0x00000006ff007c0c */ /* 0x000fe4000bf05270 */
[----:B0-----:R-:W-:-:S11]  /*2a20*/  ISETP.GE.AND P1, PT, R7, 0x1, PT ;  /* 0x000000010700780c */ /* 0x001fd60003f26270 */
[----:B------:R-:W-:Y:S05]  /*2a30*/  @!P0 BRA `(.L_x_28) ;  /* 0x0000000400048947 */ /* 0x000fea0003800000 */
[----:B------:R-:W-:Y:S02]  /*2a40*/  WARPGROUP.DEPBAR.LE gsb0, 0x0 ;  /* 0x00008000000079c5 */ /* 0x000fe40000010000 */
[----:B------:R-:W-:Y:S01]  /*2a50*/  FADD R161, R72, R161 ;  /* 0x000000a148a17221 */ /* 0x000fe20000000000 */
        /* <DEDUP_REMOVED lines=62> */
[----:B------:R-:W-:-:S07]  /*2e40*/  FADD R94, R94, R39 ;  /* 0x000000275e5e7221 */ /* 0x000fce0000000000 */
.L_x_28:
[----:B------:R-:W-:Y:S02]  /*2e50*/  WARPGROUP.DEPBAR.LE gsb0, 0x0 ;  /* 0x00008000000079c5 */ /* 0x000fe40000010000 */
[----:B------:R-:W-:Y:S05]  /*2e60*/  @!P1 BRA `(.L_x_29) ;  /* 0x0000000000409947 */ /* 0x000fea0003800000 */
[----:B------:R-:W-:-:S13]  /*2e70*/  ISETP.NE.AND P0, PT, R160, 0x3, PT ;  /* 0x00000003a000780c */ /* 0x000fda0003f05270 */
[----:B------:R-:W-:Y:S05]  /*2e80*/  @!P0 BRA `(.L_x_30) ;  /* 0x0000000000048947 */ /* 0x000fea0003800000 */
[----:B------:R-:W-:Y:S01]  /*2e90*/  BPT.TRAP 0x1 ;  /* 0x000000040000795c */ /* 0x000fe20000300000 */
.L_x_30:
[----:B------:R-:W-:Y:S01]  /*2ea0*/  UISETP.LT.AND UP0, UPT, UR9, 0x1, UPT ;  /* 0x000000010900788c */ /* 0x000fe2000bf01270 */
[----:B------:R-:W-:-:S03]  /*2eb0*/  ISETP.GT.U32.AND P0, PT, R5, 0x1, PT ;  /* 0x000000010500780c */ /* 0x000fc60003f04070 */
[----:B------:R-:W-:-:S04]  /*2ec0*/  USEL UR8, UR9, 0x1, UP0 ;  /* 0x0000000109087887 */ /* 0x000fc80008000000 */
[----:B------:R-:W-:-:S04]  /*2ed0*/  UIADD3 UR8, UR5, UR9, -UR8 ;  /* 0x0000000905087290 */ /* 0x000fc8000fffe808 */
[----:B------:R-:W-:-:S04]  /*2ee0*/  UIMAD.WIDE.U32 UR6, UR8, -0x55555555, URZ ;  /* 0xaaaaaaab080678a5 */ /* 0x000fc8000f8e003f */
[----:B------:R-:W-:-:S04]  /*2ef0*/  USHF.R.U32.HI UR6, URZ, 0x2, UR7 ;  /* 0x000000023f067899 */ /* 0x000fc80008011607 */
[----:B------:R-:W-:-:S04]  /*2f00*/  UIMAD UR8, UR6, -0x6, UR8 ;  /* 0xfffffffa060878a4 */ /* 0x000fc8000f8e0208 */
[----:B------:R-:W-:-:S04]  /*2f10*/  ULEA UR8, UR8, UR11, 0x3 ;  /* 0x0000000b08087291 */ /* 0x000fc8000f8e183f */
[----:B------:R-:W-:-:S04]  /*2f20*/  UIADD3 UR8, UR8, 0x30, URZ ;  /* 0x0000003008087890 */ /* 0x000fc8000fffe03f */
[----:B------:R-:W-:-:S09]  /*2f30*/  UPRMT UR8, URZ, 0x654, UR8 ;  /* 0x000006543f087896 */ /* 0x000fd20008000008 */
[----:B------:R-:W-:Y:S01]  /*2f40*/  SYNCS.ARRIVE.TRANS64.RED.A1T0 RZ, [UR8], RZ ;  /* 0x000000ffffff79a7 */ /* 0x000fe20008100408 */
[----:B------:R-:W-:Y:S05]  /*2f50*/  @P0 BRA `(.L_x_29) ;  /* 0x0000000000040947 */ /* 0x000fea0003800000 */
[----:B------:R-:W-:Y:S01]  /*2f60*/  BPT.TRAP 0x1 ;  /* 0x000000040000795c */ /* 0x000fe20000300000 */
.L_x_29:
[----:B------:R-:W0:Y:S01]  /*2f70*/  LDC R14, c[0x0][0x288] ;  /* 0x0000a200ff0e7b82 */ /* 0x000e220000000800 */
[----:B------:R-:W-:Y:S01]  /*2f80*/  IMAD.SHL.U32 R63, R6, 0x20, RZ ;  /* 0x00000020063f7824 */ /* 0x000fe200078e00ff */
[--C-:B------:R-:W-:Y:S01]  /*2f90*/  SHF.R.U32.HI R6, RZ, 0x2, R4.reuse ;  /* 0x00000002ff067819 */ /* 0x100fe20000011604 */
[C---:B------:R-:W-:Y:S01]  /*2fa0*/  IMAD.SHL.U32 R16, R4.reuse, 0x2, RZ ;  /* 0x0000000204107824 */ /* 0x040fe200078e00ff */
[----:B------:R-:W-:Y:S01]  /*2fb0*/  SHF.R.U32.HI R9, RZ, 0x7, R4 ;  /* 0x00000007ff097819 */ /* 0x000fe20000011604 */
[----:B------:R-:W-:Y:S01]  /*2fc0*/  UISETP.GE.U32.AND UP1, UPT, UR9, 0x6, UPT ;  /* 0x000000060900788c */ /* 0x000fe2000bf26070 */
[----:B------:R-:W-:Y:S01]  /*2fd0*/  LOP3.LUT R8, R4, 0x60, RZ, 0xc0, !PT ;  /* 0x0000006004087812 */ /* 0x000fe200078ec0ff */
[----:B------:R-:W-:Y:S01]  /*2fe0*/  ULDC.64 UR6, c[0x0][0x5d0] ;  /* 0x0001740000067ab9 */ /* 0x000fe20000000a00 */
[----:B------:R-:W-:Y:S01]  /*2ff0*/  LOP3.LUT R7, R6, 0x7, RZ, 0xc0, !PT ;  /* 0x0000000706077812 */ /* 0x000fe200078ec0ff */
[----:B------:R-:W-:Y:S01]  /*3000*/  UIADD3 UR5, UR9, UR5, URZ ;  /* 0x0000000509057290 */ /* 0x000fe2000fffe03f */
[----:B------:R-:W-:Y:S01]  /*3010*/  LOP3.LUT R6, R9, 0x1, RZ, 0xc0, !PT ;  /* 0x0000000109067812 */ /* 0x000fe200078ec0ff */
[----:B------:R-:W-:Y:S01]  /*3020*/  IMAD.MOV.U32 R62, RZ, RZ, -0x1 ;  /* 0xffffffffff3e7424 */ /* 0x000fe200078e00ff */
[----:B------:R-:W-:Y:S01]  /*3030*/  SHF.R.U32.HI R8, RZ, 0x1, R8 ;  /* 0x00000001ff087819 */ /* 0x000fe20000011608 */
[----:B------:R-:W-:Y:S01]  /*3040*/  UISETP.GT.U32.AND UP0, UPT, UR5, 0x5, UPT ;  /* 0x000000050500788c */ /* 0x000fe2000bf04070 */
[----:B------:R-:W-:Y:S01]  /*3050*/  SHF.R.S32.HI R18, RZ, 0x1f, R10 ;  /* 0x0000001fff127819 */ /* 0x000fe2000001140a */
[----:B------:R-:W-:Y:S01]  /*3060*/  IMAD.SHL.U32 R20, R6, 0x40, RZ ;  /* 0x0000004006147824 */ /* 0x000fe200078e00ff */
[C---:B------:R-:W-:Y:S01]  /*3070*/  LOP3.LUT R16, R63.reuse, 0x6, R16, 0xf8, !PT ;  /* 0x000000063f107812 */ /* 0x040fe200078ef810 */
[----:B------:R-:W-:Y:S01]  /*3080*/  UISETP.LT.U32.AND UP0, UPT, UR9, 0x6, UP0 ;  /* 0x000000060900788c */ /* 0x000fe20008701070 */
[--C-:B------:R-:W-:Y:S01]  /*3090*/  IADD3 R9, RZ, -R8, -R7.reuse ;  /* 0x80000008ff097210 */ /* 0x100fe20007ffe807 */
[----:B------:R-:W-:Y:S01]  /*30a0*/  IMAD R11, R18, UR6, RZ ;  /* 0x00000006120b7c24 */ /* 0x000fe2000f8e02ff */
[--C-:B------:R-:W-:Y:S01]  /*30b0*/  SHF.R.S32.HI R17, RZ, 0x1f, R16.reuse ;  /* 0x0000001fff117819 */ /* 0x100fe20000011410 */
[----:B------:R-:W-:Y:S01]  /*30c0*/  USEL UR8, URZ, 0x1, !UP0 ;  /* 0x000000013f087887 */ /* 0x000fe2000c000000 */
[----:B------:R-:W-:Y:S01]  /*30d0*/  LOP3.LUT R15, R20, 0x40, R7, 0xe2, !PT ;  /* 0x00000040140f7812 */ /* 0x000fe200078ee207 */
[----:B------:R-:W-:Y:S01]  /*30e0*/  IMAD R64, R6, -0x40, R9 ;  /* 0xffffffc006407824 */ /* 0x000fe200078e0209 */
[----:B0-----:R-:W-:Y:S01]  /*30f0*/  ISETP.GE.AND P0, PT, R63, R14, PT ;  /* 0x0000000e3f00720c */ /* 0x001fe20003f06270 */
[----:B------:R-:W-:Y:S01]  /*3100*/  IMAD R19, R10, UR7, R11 ;  /* 0x000000070a137c24 */ /* 0x000fe2000f8e020b */
[----:B------:R-:W-:Y:S01]  /*3110*/  LOP3.LUT R9, R4, 0x3, RZ, 0xc0, !PT ;  /* 0x0000000304097812 */ /* 0x000fe200078ec0ff */
[----:B------:R-:W-:Y:S01]  /*3120*/  IMAD.WIDE.U32 R6, R10, UR6, R16 ;  /* 0x000000060a067c25 */ /* 0x000fe2000f8e0010 */
[----:B------:R-:W-:-:S02]  /*3130*/  @UP1 UIMAD.WIDE.U32 UR6, UR5, -0x55555555, URZ ;  /* 0xaaaaaaab050618a5 */ /* 0x000fc4000f8e003f */
[----:B------:R-:W-:Y:S01]  /*3140*/  ULOP3.LUT UR4, UR4, UR8, URZ, 0x3c, !UPT ;  /* 0x0000000804047292 */ /* 0x000fe2000f8e3c3f */
[C---:B------:R-:W-:Y:S01]  /*3150*/  IMAD.SHL.U32 R11, R12.reuse, 0x200, RZ ;  /* 0x000002000c0b7824 */ /* 0x040fe200078e00ff */
[----:B------:R-:W-:Y:S01]  /*3160*/  @UP1 USHF.R.U32.HI UR6, URZ, 0x2, UR7 ;  /* 0x000000023f061899 */ /* 0x000fe20008011607 */
[----:B------:R-:W-:Y:S02]  /*3170*/  IMAD.WIDE R12, R12, 0x200, RZ ;  /* 0x000002000c0c7825 */ /* 0x000fe400078e02ff */
[----:B------:R-:W-:Y:S01]  /*3180*/  ULDC UR7, c[0x0][0x284] ;  /* 0x0000a10000077ab9 */ /* 0x000fe20000000800 */
[----:B------:R-:W-:Y:S01]  /*3190*/  @UP1 ULOP3.LUT UR4, UR4, 0x1, UR6, 0x78, !UPT ;  /* 0x0000000104041892 */ /* 0x000fe2000f8e7806 */
[----:B------:R-:W-:Y:S01]  /*31a0*/  ISETP.GE.OR P0, PT, R11, UR7, P0 ;  /* 0x000000070b007c0c */ /* 0x000fe20008706670 */
[----:B------:R-:W-:Y:S01]  /*31b0*/  IMAD R14, R9, -0x2, R14 ;  /* 0xfffffffe090e7824 */ /* 0x000fe200078e020e */
[----:B------:R-:W-:Y:S01]  /*31c0*/  IADD3 R64, -R11, UR7, R64 ;  /* 0x000000070b407c10 */ /* 0x000fe2000fffe140 */
[----:B------:R-:W-:Y:S01]  /*31d0*/  IMAD.IADD R9, R7, 0x1, R19 ;  /* 0x0000000107097824 */ /* 0x000fe200078e0213 */
[----:B------:R-:W-:Y:S01]  /*31e0*/  LOP3.LUT R15, R12, R15, R8, 0xfe, !PT ;  /* 0x0000000f0c0f7212 */ /* 0x000fe200078efe08 */
[----:B------:R-:W-:-:S02]  /*31f0*/  IMAD.IADD R63, R14, 0x1, -R63 ;  /* 0x000000010e3f7824 */ /* 0x000fc400078e0a3f */
[----:B------:R-:W-:-:S06]  /*3200*/  IMAD.MOV.U32 R8, RZ, RZ, R6 ;  /* 0x000000ffff087224 */ /* 0x000fcc00078e0006 */
[----:B------:R-:W-:Y:S05]  /*3210*/  @P0 BRA `(.L_x_31) ;  /* 0x0000006800700947 */ /* 0x000fea0003800000 */
[----:B------:R-:W0:Y:S01]  /*3220*/  LDC.64 R6, c[0x0][0x5c8] ;  /* 0x00017200ff067b82 */ /* 0x000e220000000a00 */
[----:B---3-5:R-:W-:Y:S01]  /*3230*/  FSETP.NEU.AND P0, PT, R89, RZ, PT ;  /* 0x000000ff5900720b */ /* 0x028fe20003f0d000 */
[----:B------:R-:W-:Y:S01]  /*3240*/  BSSY B0, `(.L_x_31) ;  /* 0x0000699000007945 */ /* 0x000fe20003800000 */
[-C--:B0-----:R-:W-:Y:S02]  /*3250*/  IMAD R14, R13, R6.reuse, RZ ;  /* 0x000000060d0e7224 */ /* 0x081fe400078e02ff */
[----:B------:R-:W-:-:S04]  /*3260*/  IMAD.WIDE.U32 R8, R15, R6, R8 ;  /* 0x000000060f087225 */ /* 0x000fc800078e0008 */
[----:B------:R-:W-:-:S04]  /*3270*/  IMAD R65, R15, R7, R14 ;  /* 0x000000070f417224 */ /* 0x000fc800078e020e */
[----:B------:R-:W-:Y:S01]  /*3280*/  IMAD.IADD R65, R9, 0x1, R65 ;  /* 0x0000000109417824 */ /* 0x000fe200078e0241 */
[----:B------:R-:W-:Y:S06]  /*3290*/  @!P0 BRA `(.L_x_32) ;  /* 0x0000003c00908947 */ /* 0x000fec0003800000 */
[----:B------:R-:W-:Y:S01]  /*32a0*/  ULDC.64 UR6, c[0x0][0x5b8] ;  /* 0x00016e0000067ab9 */ /* 0x000fe20000000a00 */
[----:B------:R-:W-:Y:S01]  /*32b0*/  ISETP.GE.AND P1, PT, R64, 0x1, PT ;  /* 0x000000014000780c */ /* 0x000fe20003f26270 */
[----:B------:R-:W-:Y:S01]  /*32c0*/  IMAD R11, R18, UR6, RZ ;  /* 0x00000006120b7c24 */ /* 0x000fe2000f8e02ff */
[----:B------:R-:W-:Y:S01]  /*32d0*/  ULDC.64 UR10, c[0x0][0x5a8] ;  /* 0x00016a00000a7ab9 */ /* 0x000fe20000000a00 */
[----:B------:R-:W-:Y:S01]  /*32e0*/  IMAD.WIDE.U32 R16, R10, UR6, R16 ;  /* 0x000000060a107c25 */ /* 0x000fe2000f8e0010 */
[----:B------:R-:W-:-:S03]  /*32f0*/  ISETP.LT.OR P3, PT, R63, 0x1, !P1 ;  /* 0x000000013f00780c */ /* 0x000fc60004f61670 */
[----:B------:R-:W-:Y:S01]  /*3300*/  IMAD R11, R10, UR7, R11 ;  /* 0x000000070a0b7c24 */ /* 0x000fe2000f8e020b */
[----:B------:R-:W-:Y:S01]  /*3310*/  ULDC.64 UR6, c[0x0][0x5b0] ;  /* 0x00016c0000067ab9 */ /* 0x000fe20000000a00 */
[----:B------:R-:W-:Y:S02]  /*3320*/  IMAD.MOV.U32 R10, RZ, RZ, R16 ;  /* 0x000000ffff0a7224 */ /* 0x000fe400078e0010 */
[----:B------:R-:W-:Y:S02]  /*3330*/  IMAD.IADD R11, R17, 0x1, R11 ;  /* 0x00000001110b7824 */ /* 0x000fe400078e020b */
[----:B------:R-:W-:Y:S02]  /*3340*/  IMAD R12, R13, UR6, RZ ;  /* 0x000000060d0c7c24 */ /* 0x000fe4000f8e02ff */
[----:B------:R-:W-:-:S04]  /*3350*/  IMAD.WIDE.U32 R16, R15, UR6, R10 ;  /* 0x000000060f107c25 */ /* 0x000fc8000f8e000a */
[--C-:B------:R-:W-:Y:S01]  /*3360*/  IMAD R19, R15, UR7, R12.reuse ;  /* 0x000000070f137c24 */ /* 0x100fe2000f8e020c */
[----:B------:R-:W-:Y:S02]  /*3370*/  IADD3 R16, P0, R16, UR10, RZ ;  /* 0x0000000a10107c10 */ /* 0x000fe4000ff1e0ff */
[----:B------:R-:W-:Y:S02]  /*3380*/  PRMT R12, RZ, 0x7610, R12 ;  /* 0x00007610ff0c7816 */ /* 0x000fe4000000000c */
[----:B------:R-:W-:Y:S02]  /*3390*/  IADD3.X R17, R17, UR11, R19, P0, !PT ;  /* 0x0000000b11117c10 */ /* 0x000fe400087fe413 */
[----:B------:R-:W0:Y:S03]  /*33a0*/  @!P3 LDC.64 R18, c[0x0][0x5c0] ;  /* 0x00017000ff12bb82 */ /* 0x000e260000000a00 */
[----:B------:R-:W3:Y:S01]  /*33b0*/  @!P3 LDG.E.U8 R12, desc[UR18][R16.64] ;  /* 0x00000012100cb981 */ /* 0x000ee2000c1e1100 */
[----:B------:R-:W-:-:S13]  /*33c0*/  ISETP.LT.OR P2, PT, R63, 0x2, !P1 ;  /* 0x000000023f00780c */ /* 0x000fda0004f41670 */
[----:B------:R-:W1:Y:S01]  /*33d0*/  @!P2 LDC.64 R26, c[0x0][0x5c0] ;  /* 0x00017000ff1aab82 */ /* 0x000e620000000a00 */
[----:B0-----:R-:W-:-:S05]  /*33e0*/  @!P3 IADD3 R18, P0, R8, R18, RZ ;  /* 0x000000120812b210 */ /* 0x001fca0007f1e0ff */
[----:B------:R-:W-:Y:S01]  /*33f0*/  @!P3 IMAD.X R19, R65, 0x1, R19, P0 ;  /* 0x000000014113b824 */ /* 0x000fe200000e0613 */
[----:B---3--:R-:W-:-:S04]  /*3400*/  LOP3.LUT R12, R12, 0xff, RZ, 0xc0, !PT ;  /* 0x000000ff0c0c7812 */ /* 0x008fc800078ec0ff */
[----:B------:R-:W-:-:S05]  /*3410*/  F2FP.F16.E4M3.UNPACK_B R12, R12 ;  /* 0x0000000cff0c723e */ /* 0x000fca00020006ff */
[----:B------:R-:W-:-:S05]  /*3420*/  HADD2.F32 R12, -RZ, R12.H0_H0 ;  /* 0x2000000cff0c7230 */ /* 0x000fca0000004100 */
[----:B------:R-:W-:-:S04]  /*3430*/  FMUL R12, R12, R89 ;  /* 0x000000590c0c7220 */ /* 0x000fc80000400000 */
[----:B--2---:R-:W-:-:S05]  /*3440*/  FFMA R12, R161, R88, R12 ;  /* 0x00000058a10c7223 */ /* 0x004fca000000000c */
[----:B------:R-:W-:Y:S02]  /*3450*/  F2FP.SATFINITE.E4M3.F32.PACK_AB_MERGE_C R25, RZ, R12, RZ ;  /* 0x0000000cff19723e */ /* 0x000fe400048070ff */
[----:B------:R-:W-:-:S03]  /*3460*/  PRMT R12, RZ, 0x7610, R12 ;  /* 0x00007610ff0c7816 */ /* 0x000fc6000000000c */
[----:B------:R0:W-:Y:S04]  /*3470*/  @!P3 STG.E.U8 desc[UR18][R18.64], R25 ;  /* 0x000000191200b986 */ /* 0x0001e8000c101112 */
[----:B------:R-:W2:Y:S01]  /*3480*/  @!P2 LDG.E.U8 R12, desc[UR18][R16.64+0x1] ;  /* 0x00000112100ca981 */ /* 0x000ea2000c1e1100 */
[----:B------:R-:W-:Y:S02]  /*3490*/  IADD3 R23, P0, R15, 0x8, RZ ;  /* 0x000000080f177810 */ /* 0x000fe40007f1e0ff */
[----:B-1----:R-:W-:-:S03]  /*34a0*/  @!P2 IADD3 R22, P5, R8, R26, RZ ;  /* 0x0000001a0816a210 */ /* 0x002fc60007fbe0ff */
[----:B------:R-:W-:Y:S01]  /*34b0*/  IMAD.X R14, RZ, RZ, R13, P0 ;  /* 0x000000ffff0e7224 */ /* 0x000fe200000e060d */
[----:B------:R-:W-:Y:S01]  /*34c0*/  ISETP.GE.AND P0, PT, R64, 0x9, PT ;  /* 0x000000094000780c */ /* 0x000fe20003f06270 */
[----:B0-----:R-:W-:-:S03]  /*34d0*/  IMAD.WIDE.U32 R18, R23, UR6, R10 ;  /* 0x0000000617127c25 */ /* 0x001fc6000f8e000a */
[----:B------:R-:W-:Y:S01]  /*34e0*/  ISETP.LT.OR P3, PT, R63, 0x1, !P0 ;  /* 0x000000013f00780c */ /* 0x000fe20004761670 */
[----:B------:R-:W-:Y:S01]  /*34f0*/  IMAD R14, R14, UR6, RZ ;  /* 0x000000060e0e7c24 */ /* 0x000fe2000f8e02ff */
[----:B------:R-:W-:-:S03]  /*3500*/  IADD3 R18, P4, R18, UR10, RZ ;  /* 0x0000000a12127c10 */ /* 0x000fc6000ff9e0ff */
[----:B------:R-:W-:Y:S02]  /*3510*/  IMAD R25, R23, UR7, R14 ;  /* 0x0000000717197c24 */ /* 0x000fe4000f8e020e */
[----:B------:R-:W-:-:S03]  /*3520*/  @!P2 IMAD.X R23, R65, 0x1, R27, P5 ;  /* 0x000000014117a824 */ /* 0x000fc600028e061b */
[----:B------:R-:W-:Y:S02]  /*3530*/  IADD3.X R19, R19, UR11, R25, P4, !PT ;  /* 0x0000000b13137c10 */ /* 0x000fe4000a7fe419 */
[----:B--2---:R-:W-:-:S04]  /*3540*/  LOP3.LUT R12, R12, 0xff, RZ, 0xc0, !PT ;  /* 0x000000ff0c0c7812 */ /* 0x004fc800078ec0ff */
[----:B------:R-:W-:-:S05]  /*3550*/  F2FP.F16.E4M3.UNPACK_B R12, R12 ;  /* 0x0000000cff0c723e */ /* 0x000fca00020006ff */
[----:B------:R-:W-:-:S05]  /*3560*/  HADD2.F32 R12, -RZ, R12.H0_H0 ;  /* 0x2000000cff0c7230 */ /* 0x000fca0000004100 */
[----:B------:R-:W-:Y:S01]  /*3570*/  FMUL R21, R12, R89 ;  /* 0x000000590c157220 */ /* 0x000fe20000400000 */
[----:B------:R-:W-:-:S03]  /*3580*/  PRMT R12, RZ, 0x7610, R12 ;  /* 0x00007610ff0c7816 */ /* 0x000fc6000000000c */
[----:B------:R-:W-:-:S05]  /*3590*/  FFMA R21, R156, R88, R21 ;  /* 0x000000589c157223 */ /* 0x000fca0000000015 */
[----:B------:R-:W-:Y:S02]  /*35a0*/  F2FP.SATFINITE.E4M3.F32.PACK_AB_MERGE_C R27, RZ, R21, RZ ;  /* 0x00000015ff1b723e */ /* 0x000fe400048070ff */
[----:B------:R-:W0:Y:S03]  /*35b0*/  @!P3 LDC.64 R20, c[0x0][0x5c0] ;  /* 0x00017000ff14bb82 */ /* 0x000e260000000a00 */
[----:B------:R1:W-:Y:S04]  /*35c0*/  @!P2 STG.E.U8 desc[UR18][R22.64+0x1], R27 ;  /* 0x0000011b1600a986 */ /* 0x0003e8000c101112 */
[----:B------:R-:W2:Y:S01]  /*35d0*/  @!P3 LDG.E.U8 R12, desc[UR18][R18.64] ;  /* 0x00000012120cb981 */ /* 0x000ea2000c1e1100 */
[----:B------:R-:W-:-:S13]  /*35e0*/  ISETP.LT.OR P2, PT, R63, 0x2, !P0 ;  /* 0x000000023f00780c */ /* 0x000fda0004741670 */
[----:B-1----:R-:W1:Y:S01]  /*35f0*/  @!P2 LDC.64 R26, c[0x0][0x5c0] ;  /* 0x00017000ff1aab82 */ /* 0x002e620000000a00 */
[----:B0-----:R-:W-:-:S04]  /*3600*/  @!P3 IADD3 R20, P4, P5, R8, R20, R95 ;  /* 0x000000140814b210 */ /* 0x001fc80007d9e05f */
[----:B------:R-:W-:Y:S02]  /*3610*/  @!P3 IADD3.X R21, R65, R21, R92, P4, P5 ;  /* 0x000000154115b210 */ /* 0x000fe400027ea45c */
[----:B--2---:R-:W-:-:S04]  /*3620*/  LOP3.LUT R12, R12, 0xff, RZ, 0xc0, !PT ;  /* 0x000000ff0c0c7812 */ /* 0x004fc800078ec0ff */
[----:B------:R-:W-:-:S05]  /*3630*/  F2FP.F16.E4M3.UNPACK_B R12, R12 ;  /* 0x0000000cff0c723e */ /* 0x000fca00020006ff */
[----:B------:R-:W-:-:S05]  /*3640*/  HADD2.F32 R12, -RZ, R12.H0_H0 ;  /* 0x2000000cff0c7230 */ /* 0x000fca0000004100 */
[----:B------:R-:W-:-:S04]  /*3650*/  FMUL R12, R12, R89 ;  /* 0x000000590c0c7220 */ /* 0x000fc80000400000 */
[----:B------:R-:W-:-:S05]  /*3660*/  FFMA R12, R159, R88, R12 ;  /* 0x000000589f0c7223 */ /* 0x000fca000000000c */
[----:B------:R-:W-:Y:S02]  /*3670*/  F2FP.SATFINITE.E4M3.F32.PACK_AB_MERGE_C R25, RZ, R12, RZ ;  /* 0x0000000cff19723e */ /* 0x000fe400048070ff */
[----:B------:R-:W-:-:S03]  /*3680*/  PRMT R12, RZ, 0x7610, R12 ;  /* 0x00007610ff0c7816 */ /* 0x000fc6000000000c */
[----:B------:R0:W-:Y:S04]  /*3690*/  @!P3 STG.E.U8 desc[UR18][R20.64], R25 ;  /* 0x000000191400b986 */ /* 0x0001e8000c101112 */
[----:B------:R-:W2:Y:S01]  /*36a0*/  @!P2 LDG.E.U8 R12, desc[UR18][R18.64+0x1] ;  /* 0x00000112120ca981 */ /* 0x000ea2000c1e1100 */
[----:B------:R-:W-:Y:S02]  /*36b0*/  ISETP.LT.OR P3, PT, R63, 0x9, !P1 ;  /* 0x000000093f00780c */ /* 0x000fe40004f61670 */
[----:B-1----:R-:W-:-:S11]  /*36c0*/  @!P2 IADD3 R22, P4, P5, R8, R26, R95 ;  /* 0x0000001a0816a210 */ /* 0x002fd60007d9e05f */
[----:B0-----:R-:W0:Y:S01]  /*36d0*/  @!P3 LDC.64 R20, c[0x0][0x5c0] ;  /* 0x00017000ff14bb82 */ /* 0x001e220000000a00 */
[----:B--2---:R-:W-:-:S04]  /*36e0*/  LOP3.LUT R12, R12, 0xff, RZ, 0xc0, !PT ;  /* 0x000000ff0c0c7812 */ /* 0x004fc800078ec0ff */
[----:B------:R-:W-:-:S05]  /*36f0*/  F2FP.F16.E4M3.UNPACK_B R12, R12 ;  /* 0x0000000cff0c723e */ /* 0x000fca00020006ff */
[----:B------:R-:W-:-:S05]  /*3700*/  HADD2.F32 R12, -RZ, R12.H0_H0 ;  /* 0x2000000cff0c7230 */ /* 0x000fca0000004100 */
[----:B------:R-:W-:Y:S01]  /*3710*/  FMUL R23, R12, R89 ;  /* 0x000000590c177220 */ /* 0x000fe20000400000 */
[----:B------:R-:W-:-:S03]  /*3720*/  PRMT R12, RZ, 0x7610, R12 ;  /* 0x00007610ff0c7816 */ /* 0x000fc6000000000c */
[----:B------:R-:W-:Y:S01]  /*3730*/  FFMA R158, R158, R88, R23 ;  /* 0x000000589e9e7223 */ /* 0x000fe20000000017 */
[----:B------:R-:W-:-:S04]  /*3740*/  @!P2 IADD3.X R23, R65, R27, R92, P4, P5 ;  /* 0x0000001b4117a210 */ /* 0x000fc800027ea45c */
[----:B------:R-:W-:-:S05]  /*3750*/  F2FP.SATFINITE.E4M3.F32.PACK_AB_MERGE_C R25, RZ, R158, RZ ;  /* 0x0000009eff19723e */ /* 0x000fca00048070ff */
[----:B------:R1:W-:Y:S04]  /*3760*/  @!P2 STG.E.U8 desc[UR18][R22.64+0x1], R25 ;  /* 0x000001191600a986 */ /* 0x0003e8000c101112 */
[----:B------:R-:W2:Y:S01]  /*3770*/  @!P3 LDG.E.U8 R12, desc[UR18][R16.64+0x8] ;  /* 0x00000812100cb981 */ /* 0x000ea2000c1e1100 */
[----:B------:R-:W-:Y:S02]  /*3780*/  ISETP.LT.OR P2, PT, R63, 0xa, !P1 ;  /* 0x0000000a3f00780c */ /* 0x000fe40004f41670 */
[----:B0-----:R-:W-:-:S05]  /*3790*/  @!P3 IADD3 R20, P4, R8, R20, RZ ;  /* 0x000000140814b210 */ /* 0x001fca0007f9e0ff */
[----:B------:R-:W-:-:S06]  /*37a0*/  @!P3 IMAD.X R21, R65, 0x1, R21, P4 ;  /* 0x000000014115b824 */ /* 0x000fcc00020e0615 */
[----:B------:R-:W0:Y:S01]  /*37b0*/  @!P2 LDC.64 R26, c[0x0][0x5c0] ;  /* 0x00017000ff1aab82 */ /* 0x000e220000000a00 */
[----:B--2---:R-:W-:-:S04]  /*37c0*/  LOP3.LUT R12, R12, 0xff, RZ, 0xc0, !PT ;  /* 0x000000ff0c0c7812 */ /* 0x004fc800078ec0ff */
[----:B------:R-:W-:-:S05]  /*37d0*/  F2FP.F16.E4M3.UNPACK_B R12, R12 ;  /* 0x0000000cff0c723e */ /* 0x000fca00020006ff */
[----:B------:R-:W-:-:S05]  /*37e0*/  HADD2.F32 R12, -RZ, R12.H0_H0 ;  /* 0x2000000cff0c7230 */ /* 0x000fca0000004100 */
[----:B------:R-:W-:-:S04]  /*37f0*/  FMUL R12, R12, R89 ;  /* 0x000000590c0c7220 */ /* 0x000fc80000400000 */
[----:B------:R-:W-:-:S05]  /*3800*/  FFMA R12, R157, R88, R12 ;  /* 0x000000589d0c7223 */ /* 0x000fca000000000c */
[----:B-1----:R-:W-:Y:S02]  /*3810*/  F2FP.SATFINITE.E4M3.F32.PACK_AB_MERGE_C R25, RZ, R12, RZ ;  /* 0x0000000cff19723e */ /* 0x002fe400048070ff */
[----:B------:R-:W-:-:S03]  /*3820*/  PRMT R12, RZ, 0x7610, R12 ;  /* 0x00007610ff0c7816 */ /* 0x000fc6000000000c */
[----:B------:R1:W-:Y:S04]  /*3830*/  @!P3 STG.E.U8 desc[UR18][R20.64+0x8], R25 ;  /* 0x000008191400b986 */ /* 0x0003e8000c101112 */
[----:B------:R-:W2:Y:S01]  /*3840*/  @!P2 LDG.E.U8 R12, desc[UR18][R16.64+0x9] ;  /* 0x00000912100ca981 */ /* 0x000ea2000c1e1100 */
[----:B------:R-:W-:Y:S02]  /*3850*/  ISETP.LT.OR P3, PT, R63, 0x9, !P0 ;  /* 0x000000093f00780c */ /* 0x000fe40004761670 */
[----:B0-----:R-:W-:-:S11]  /*3860*/  @!P2 IADD3 R22, P4, R8, R26, RZ ;  /* 0x0000001a0816a210 */ /* 0x001fd60007f9e0ff */
[----:B-1----:R-:W0:Y:S01]  /*3870*/  @!P3 LDC.64 R20, c[0x0][0x5c0] ;  /* 0x00017000ff14bb82 */ /* 0x002e220000000a00 */
[----:B--2---:R-:W-:-:S04]  /*3880*/  LOP3.LUT R12, R12, 0xff, RZ, 0xc0, !PT ;  /* 0x000000ff0c0c7812 */ /* 0x004fc800078ec0ff */
[----:B------:R-:W-:-:S05]  /*3890*/  F2FP.F16.E4M3.UNPACK_B R12, R12 ;  /* 0x0000000cff0c723e */ /* 0x000fca00020006ff */
[----:B------:R-:W-:-:S05]  /*38a0*/  HADD2.F32 R12, -RZ, R12.H0_H0 ;  /* 0x2000000cff0c7230 */ /* 0x000fca0000004100 */
[----:B------:R-:W-:Y:S01]  /*38b0*/  FMUL R23, R12, R89 ;  /* 0x000000590c177220 */ /* 0x000fe20000400000 */
[----:B------:R-:W-:-:S03]  /*38c0*/  PRMT R12, RZ, 0x7610, R12 ;  /* 0x00007610ff0c7816 */ /* 0x000fc6000000000c */
[----:B------:R-:W-:Y:S01]  /*38d0*/  FFMA R152, R152, R88, R23 ;  /* 0x0000005898987223 */ /* 0x000fe20000000017 */
[----:B------:R-:W-:-:S04]  /*38e0*/  @!P2 IMAD.X R23, R65, 0x1, R27, P4 ;  /* 0x000000014117a824 */ /* 0x000fc800020e061b */
[----:B------:R-:W-:-:S05]  /*38f0*/  F2FP.SATFINITE.E4M3.F32.PACK_AB_MERGE_C R25, RZ, R152, RZ ;  /* 0x00000098ff19723e */ /* 0x000fca00048070ff */
[----:B------:R1:W-:Y:S04]  /*3900*/  @!P2 STG.E.U8 desc[UR18][R22.64+0x9], R25 ;  /* 0x000009191600a986 */ /* 0x0003e8000c101112 */
[----:B------:R-:W2:Y:S01]  /*3910*/  @!P3 LDG.E.U8 R12, desc[UR18][R18.64+0x8] ;  /* 0x00000812120cb981 */ /* 0x000ea2000c1e1100 */
[----:B------:R-:W-:Y:S02]  /*3920*/  ISETP.LT.OR P2, PT, R63, 0xa, !P0 ;  /* 0x0000000a3f00780c */ /* 0x000fe40004741670 */
[----:B0-----:R-:W-:-:S04]  /*3930*/  @!P3 IADD3 R20, P4, P5, R8, R20, R95 ;  /* 0x000000140814b210 */ /* 0x001fc80007d9e05f */
[----:B------:R-:W-:-:S07]  /*3940*/  @!P3 IADD3.X R21, R65, R21, R92, P4, P5 ;  /* 0x000000154115b210 */ /* 0x000fce00027ea45c */
        /* <DEDUP_REMOVED lines=11> */
[----:B0-----:R-:W-:-:S11]  /*3a00*/  @!P2 IADD3 R22, P4, P5, R8, R26, R95 ;  /* 0x0000001a0816a210 */ /* 0x001fd60007d9e05f */
[----:B-1----:R-:W0:Y:S01]  /*3a10*/  @!P3 LDC.64 R20, c[0x0][0x5c0] ;  /* 0x00017000ff14bb82 */ /* 0x002e220000000a00 */
        /* <DEDUP_REMOVED lines=74> */
[----:B------:R2:W3:Y:S01]  /*3ec0*/  @!P1 LDG.E.U8 R12, desc[UR18][R16.64+0x19] ;  /* 0x00001912100c9981 */ /* 0x0004e2000c1e1100 */
[----:B------:R-:W-:Y:S02]  /*3ed0*/  ISETP.LT.OR P2, PT, R63, 0x19, !P0 ;  /* 0x000000193f00780c */ /* 0x000fe40004741670 */
[----:B0-----:R-:W-:-:S11]  /*3ee0*/  @!P1 IADD3 R22, P3, R8, R26, RZ ;  /* 0x0000001a08169210 */ /* 0x001fd60007f7e0ff */
[----:B--2---:R-:W0:Y:S01]  /*3ef0*/  @!P2 LDC.64 R16, c[0x0][0x5c0] ;  /* 0x00017000ff10ab82 */ /* 0x004e220000000a00 */
[----:B---3--:R-:W-:-:S04]  /*3f00*/  LOP3.LUT R12, R12, 0xff, RZ, 0xc0, !PT ;  /* 0x000000ff0c0c7812 */ /* 0x008fc800078ec0ff */
[----:B------:R-:W-:-:S05]  /*3f10*/  F2FP.F16.E4M3.UNPACK_B R12, R12 ;  /* 0x0000000cff0c723e */ /* 0x000fca00020006ff */
[----:B------:R-:W-:-:S05]  /*3f20*/  HADD2.F32 R12, -RZ, R12.H0_H0 ;  /* 0x2000000cff0c7230 */ /* 0x000fca0000004100 */
[----:B------:R-:W-:Y:S01]  /*3f30*/  FMUL R23, R12, R89 ;  /* 0x000000590c177220 */ /* 0x000fe20000400000 */
[----:B------:R-:W-:-:S03]  /*3f40*/  PRMT R12, RZ, 0x7610, R12 ;  /* 0x00007610ff0c7816 */ /* 0x000fc6000000000c */
[----:B------:R-:W-:Y:S01]  /*3f50*/  FFMA R142, R142, R88, R23 ;  /* 0x000000588e8e7223 */ /* 0x000fe20000000017 */
[----:B------:R-:W-:-:S04]  /*3f60*/  @!P1 IMAD.X R23, R65, 0x1, R27, P3 ;  /* 0x0000000141179824 */ /* 0x000fc800018e061b */
[----:B-1----:R-:W-:-:S05]  /*3f70*/  F2FP.SATFINITE.E4M3.F32.PACK_AB_MERGE_C R21, RZ, R142, RZ ;  /* 0x0000008eff15723e */ /* 0x002fca00048070ff */
        /* <DEDUP_REMOVED lines=14> */
[----:B------:R3:W4:Y:S01]  /*4060*/  @!P1 LDG.E.U8 R12, desc[UR18][R18.64+0x19] ;  /* 0x00001912120c9981 */ /* 0x000722000c1e1100 */
[----:B-1----:R-:W-:Y:S02]  /*4070*/  IADD3 R23, P0, R15, 0x80, RZ ;  /* 0x000000800f177810 */ /* 0x002fe40007f1e0ff */
[----:B0-----:R-:W-:-:S03]  /*4080*/  @!P1 IADD3 R20, P4, P5, R8, R26, R95 ;  /* 0x0000001a08149210 */ /* 0x001fc60007d9e05f */
[----:B------:R-:W-:Y:S01]  /*4090*/  IMAD.X R14, RZ, RZ, R13, P0 ;  /* 0x000000ffff0e7224 */ /* 0x000fe200000e060d */
[----:B------:R-:W-:Y:S01]  /*40a0*/  ISETP.GE.AND P0, PT, R64, 0x81, PT ;  /* 0x000000814000780c */ /* 0x000fe20003f06270 */
[----:B--2---:R-:W-:-:S03]  /*40b0*/  IMAD.WIDE.U32 R16, R23, UR6, R10 ;  /* 0x0000000617107c25 */ /* 0x004fc6000f8e000a */
[----:B------:R-:W-:Y:S01]  /*40c0*/  ISETP.LT.OR P3, PT, R63, 0x1, !P0 ;  /* 0x000000013f00780c */ /* 0x000fe20004761670 */
[----:B------:R-:W-:Y:S01]  /*40d0*/  IMAD R14, R14, UR6, RZ ;  /* 0x000000060e0e7c24 */ /* 0x000fe2000f8e02ff */
[----:B------:R-:W-:-:S03]  /*40e0*/  IADD3 R16, P2, R16, UR10, RZ ;  /* 0x0000000a10107c10 */ /* 0x000fc6000ff5e0ff */
[----:B------:R-:W-:-:S05]  /*40f0*/  IMAD R23, R23, UR7, R14 ;  /* 0x0000000717177c24 */ /* 0x000fca000f8e020e */
[----:B------:R-:W-:-:S03]  /*4100*/  IADD3.X R17, R17, UR11, R23, P2, !PT ;  /* 0x0000000b11117c10 */ /* 0x000fc600097fe417 */
[----:B---3--:R-:W0:Y:S01]  /*4110*/  @!P3 LDC.64 R18, c[0x0][0x5c0] ;  /* 0x00017000ff12bb82 */ /* 0x008e220000000a00 */
[----:B----4-:R-:W-:-:S04]  /*4120*/  LOP3.LUT R12, R12, 0xff, RZ, 0xc0, !PT ;  /* 0x000000ff0c0c7812 */ /* 0x010fc800078ec0ff */
        /* <DEDUP_REMOVED lines=22> */
[----:B------:R-:W-:Y:S02]  /*4290*/  IADD3 R23, P1, R15, 0x88, RZ ;  /* 0x000000880f177810 */ /* 0x000fe40007f3e0ff */
[----:B0-----:R-:W-:-:S03]  /*42a0*/  @!P2 IADD3 R22, P4, P5, R8, R26, R93 ;  /* 0x0000001a0816a210 */ /* 0x001fc60007d9e05d */
[----:B------:R-:W-:Y:S01]  /*42b0*/  IMAD.X R14, RZ, RZ, R13, P1 ;  /* 0x000000ffff0e7224 */ /* 0x000fe200008e060d */
[----:B------:R-:W-:Y:S01]  /*42c0*/  ISETP.GE.AND P1, PT, R64, 0x89, PT ;  /* 0x000000894000780c */ /* 0x000fe20003f26270 */
[----:B-1----:R-:W-:-:S03]  /*42d0*/  IMAD.WIDE.U32 R18, R23, UR6, R10 ;  /* 0x0000000617127c25 */ /* 0x002fc6000f8e000a */
[----:B------:R-:W-:Y:S01]  /*42e0*/  ISETP.LT.OR P3, PT, R63, 0x1, !P1 ;  /* 0x000000013f00780c */ /* 0x000fe20004f61670 */
[----:B------:R-:W-:-:S04]  /*42f0*/  IMAD R14, R14, UR6, RZ ;  /* 0x000000060e0e7c24 */ /* 0x000fc8000f8e02ff */
[----:B------:R-:W-:Y:S01]  /*4300*/  IMAD R25, R23, UR7, R14 ;  /* 0x0000000717197c24 */ /* 0x000fe2000f8e020e */
[----:B------:R-:W-:Y:S02]  /*4310*/  @!P2 IADD3.X R23, R65, R27, R90, P4, P5 ;  /* 0x0000001b4117a210 */ /* 0x000fe400027ea45a */
[----:B------:R-:W-:-:S04]  /*4320*/  IADD3 R18, P4, R18, UR10, RZ ;  /* 0x0000000a12127c10 */ /* 0x000fc8000ff9e0ff */
[----:B------:R-:W-:Y:S02]  /*4330*/  IADD3.X R19, R19, UR11, R25, P4, !PT ;  /* 0x0000000b13137c10 */ /* 0x000fe4000a7fe419 */
[----:B------:R-:W0:Y:S01]  /*4340*/  @!P3 LDC.64 R24, c[0x0][0x5c0] ;  /* 0x00017000ff18bb82 */ /* 0x000e220000000a00 */
[----:B--2---:R-:W-:-:S04]  /*4350*/  LOP3.LUT R12, R12, 0xff, RZ, 0xc0, !PT ;  /* 0x000000ff0c0c7812 */ /* 0x004fc800078ec0ff */
[----:B------:R-:W-:-:S05]  /*4360*/  F2FP.F16.E4M3.UNPACK_B R12, R12 ;  /* 0x0000000cff0c723e */ /* 0x000fca00020006ff */
[----:B------:R-:W-:-:S05]  /*4370*/  HADD2.F32 R12, -RZ, R12.H0_H0 ;  /* 0x2000000cff0c7230 */ /* 0x000fca0000004100 */
[----:B------:R-:W-:Y:S01]  /*4380*/  FMUL R21, R12, R89 ;  /* 0x000000590c157220 */ /* 0x000fe20000400000 */
[----:B------:R-:W-:-:S03]  /*4390*/  PRMT R12, RZ, 0x7610, R12 ;  /* 0x00007610ff0c7816 */ /* 0x000fc6000000000c */
[----:B------:R-:W-:-:S05]  /*43a0*/  FFMA R21, R146, R88, R21 ;  /* 0x0000005892157223 */ /* 0x000fca0000000015 */
[----:B------:R-:W-:-:S05]  /*43b0*/  F2FP.SATFINITE.E4M3.F32.PACK_AB_MERGE_C R27, RZ, R21, RZ ;  /* 0x00000015ff1b723e */ /* 0x000fca00048070ff */
[----:B------:R1:W-:Y:S04]  /*43c0*/  @!P2 STG.E.U8 desc[UR18][R22.64+0x1], R27 ;  /* 0x0000011b1600a986 */ /* 0x0003e8000c101112 */
[----:B------:R-:W2:Y:S01]  /*43d0*/  @!P3 LDG.E.U8 R12, desc[UR18][R18.64] ;  /* 0x00000012120cb981 */ /* 0x000ea2000c1e1100 */
[----:B------:R-:W-:Y:S02]  /*43e0*/  @!P3 IADD3 R21, P4, P5, R95, R8, R93 ;  /* 0x000000085f15b210 */ /* 0x000fe40007d9e05d */
[----:B------:R-:W-:Y:S02]  /*43f0*/  ISETP.LT.OR P2, PT, R63, 0x2, !P1 ;  /* 0x000000023f00780c */ /* 0x000fe40004f41670 */
[----:B------:R-:W-:Y:S02]  /*4400*/  @!P3 IADD3.X R14, R92, R65, R90, P4, P5 ;  /* 0x000000415c0eb210 */ /* 0x000fe400027ea45a */
[----:B0-----:R-:W-:-:S05]  /*4410*/  @!P3 IADD3 R20, P4, R21, R24, RZ ;  /* 0x000000181514b210 */ /* 0x001fca0007f9e0ff */
[----:B------:R-:W-:-:S04]  /*4420*/  @!P3 IMAD.X R21, R14, 0x1, R25, P4 ;  /* 0x000000010e15b824 */ /* 0x000fc800020e0619 */
        /* <DEDUP_REMOVED lines=9> */
[----:B------:R-:W3:Y:S01]  /*44c0*/  @!P2 LDG.E.U8 R12, desc[UR18][R18.64+0x1] ;  /* 0x00000112120ca981 */ /* 0x000ee2000c1e1100 */
[----:B-1----:R-:W-:Y:S02]  /*44d0*/  @!P2 IADD3 R27, P4, P5, R95, R8, R93 ;  /* 0x000000085f1ba210 */ /* 0x002fe40007d9e05d */
[----:B------:R-:W-:-:S13]  /*44e0*/  ISETP.LT.OR P3, PT, R63, 0x9, !P0 ;  /* 0x000000093f00780c */ /* 0x000fda0004761670 */
[----:B--2---:R-:W1:Y:S01]  /*44f0*/  @!P3 LDC.64 R20, c[0x0][0x5c0] ;  /* 0x00017000ff14bb82 */ /* 0x004e620000000a00 */
[----:B---3--:R-:W-:-:S04]  /*4500*/  LOP3.LUT R12, R12, 0xff, RZ, 0xc0, !PT ;  /* 0x000000ff0c0c7812 */ /* 0x008fc800078ec0ff */
[----:B------:R-:W-:-:S05]  /*4510*/  F2FP.F16.E4M3.UNPACK_B R12, R12 ;  /* 0x0000000cff0c723e */ /* 0x000fca00020006ff */
[----:B------:R-:W-:-:S05]  /*4520*/  HADD2.F32 R12, -RZ, R12.H0_H0 ;  /* 0x2000000cff0c7230 */ /* 0x000fca0000004100 */
[----:B------:R-:W-:Y:S01]  /*4530*/  FMUL R23, R12, R89 ;  /* 0x000000590c177220 */ /* 0x000fe20000400000 */
[----:B------:R-:W-:Y:S02]  /*4540*/  @!P2 IADD3.X R12, R92, R65, R90, P4, P5 ;  /* 0x000000415c0ca210 */ /* 0x000fe400027ea45a */
[----:B0-----:R-:W-:Y:S01]  /*4550*/  @!P2 IADD3 R22, P4, R27, R28, RZ ;  /* 0x0000001c1b16a210 */ /* 0x001fe20007f9e0ff */
[----:B------:R-:W-:-:S04]  /*4560*/  FFMA R140, R140, R88, R23 ;  /* 0x000000588c8c7223 */ /* 0x000fc80000000017 */
[----:B------:R-:W-:Y:S01]  /*4570*/  @!P2 IMAD.X R23, R12, 0x1, R29, P4 ;  /* 0x000000010c17a824 */ /* 0x000fe200020e061d */
[----:B------:R-:W-:Y:S02]  /*4580*/  F2FP.SATFINITE.E4M3.F32.PACK_AB_MERGE_C R25, RZ, R140, RZ ;  /* 0x0000008cff19723e */ /* 0x000fe400048070ff */
[----:B------:R-:W-:-:S03]  /*4590*/  PRMT R12, RZ, 0x7610, R12 ;  /* 0x00007610ff0c7816 */ /* 0x000fc6000000000c */
[----:B------:R0:W-:Y:S04]  /*45a0*/  @!P2 STG.E.U8 desc[UR18][R22.64+0x1], R25 ;  /* 0x000001191600a986 */ /* 0x0001e8000c101112 */
[----:B------:R-:W2:Y:S01]  /*45b0*/  @!P3 LDG.E.U8 R12, desc[UR18][R16.64+0x8] ;  /* 0x00000812100cb981 */ /* 0x000ea2000c1e1100 */
[----:B------:R-:W-:Y:S02]  /*45c0*/  ISETP.LT.OR P2, PT, R63, 0xa, !P0 ;  /* 0x0000000a3f00780c */ /* 0x000fe40004741670 */
[----:B-1----:R-:W-:-:S04]  /*45d0*/  @!P3 IADD3 R20, P4, P5, R8, R20, R93 ;  /* 0x000000140814b210 */ /* 0x002fc80007d9e05d */
[----:B------:R-:W-:-:S07]  /*45e0*/  @!P3 IADD3.X R21, R65, R21, R90, P4, P5 ;  /* 0x000000154115b210 */ /* 0x000fce00027ea45a */
[----:B------:R-:W1:Y:S01]  /*45f0*/  @!P2 LDC.64 R26, c[0x0][0x5c0] ;  /* 0x00017000ff1aab82 */ /* 0x000e620000000a00 */
[----:B--2---:R-:W-:-:S04]  /*4600*/  LOP3.LUT R12, R12, 0xff, RZ, 0xc0, !PT ;  /* 0x000000ff0c0c7812 */ /* 0x004fc800078ec0ff */
[----:B------:R-:W-:-:S05]  /*4610*/  F2FP.F16.E4M3.UNPACK_B R12, R12 ;  /* 0x0000000cff0c723e */ /* 0x000fca00020006ff */
[----:B------:R-:W-:-:S05]  /*4620*/  HADD2.F32 R12, -RZ, R12.H0_H0 ;  /* 0x2000000cff0c7230 */ /* 0x000fca0000004100 */
[----:B------:R-:W-:-:S04]  /*4630*/  FMUL R12, R12, R89 ;  /* 0x000000590c0c7220 */ /* 0x000fc80000400000 */
[----:B------:R-:W-:-:S05]  /*4640*/  FFMA R12, R141, R88, R12 ;  /* 0x000000588d0c7223 */ /* 0x000fca000000000c */
[----:B0-----:R-:W-:Y:S02]  /*4650*/  F2FP.SATFINITE.E4M3.F32.PACK_AB_MERGE_C R25, RZ, R12, RZ ;  /* 0x0000000cff19723e */ /* 0x001fe400048070ff */
[----:B------:R-:W-:-:S03]  /*4660*/  PRMT R12, RZ, 0x7610, R12 ;  /* 0x00007610ff0c7816 */ /* 0x000fc6000000000c */
[----:B------:R0:W-:Y:S04]  /*4670*/  @!P3 STG.E.U8 desc[UR18][R20.64+0x8], R25 ;  /* 0x000008191400b986 */ /* 0x0001e8000c101112 */
[----:B------:R-:W2:Y:S01]  /*4680*/  @!P2 LDG.E.U8 R12, desc[UR18][R16.64+0x9] ;  /* 0x00000912100ca981 */ /* 0x000ea2000c1e1100 */
[----:B------:R-:W-:Y:S02]  /*4690*/  ISETP.LT.OR P3, PT, R63, 0x9, !P1 ;  /* 0x000000093f00780c */ /* 0x000fe40004f61670 */
[----:B-1----:R-:W-:Y:S02]  /*46a0*/  @!P2 IADD3 R22, P4, P5, R8, R26, R93 ;  /* 0x0000001a0816a210 */ /* 0x002fe40007d9e05d */
[----:B--2---:R-:W-:-:S04]  /*46b0*/  LOP3.LUT R12, R12, 0xff, RZ, 0xc0, !PT ;  /* 0x000000ff0c0c7812 */ /* 0x004fc800078ec0ff */
[----:B------:R-:W-:-:S05]  /*46c0*/  F2FP.F16.E4M3.UNPACK_B R12, R12 ;  /* 0x0000000cff0c723e */ /* 0x000fca00020006ff */
[----:B------:R-:W-:-:S05]  /*46d0*/  HADD2.F32 R12, -RZ, R12.H0_H0 ;  /* 0x2000000cff0c7230 */ /* 0x000fca0000004100 */
[----:B------:R-:W-:Y:S01]  /*46e0*/  FMUL R23, R12, R89 ;  /* 0x000000590c177220 */ /* 0x000fe20000400000 */
[----:B------:R-:W-:-:S03]  /*46f0*/  PRMT R12, RZ, 0x7610, R12 ;  /* 0x00007610ff0c7816 */ /* 0x000fc6000000000c */
[----:B------:R-:W-:Y:S01]  /*4700*/  FFMA R136, R136, R88, R23 ;  /* 0x0000005888887223 */ /* 0x000fe20000000017 */
[----:B------:R-:W-:Y:S02]  /*4710*/  @!P2 IADD3.X R23, R65, R27, R90, P4, P5 ;  /* 0x0000001b4117a210 */ /* 0x000fe400027ea45a */
[----:B------:R-:W1:Y:S02]  /*4720*/  @!P3 LDC.64 R26, c[0x0][0x5c0] ;  /* 0x00017000ff1abb82 */ /* 0x000e640000000a00 */
[----:B0-----:R-:W-:-:S05]  /*4730*/  F2FP.SATFINITE.E4M3.F32.PACK_AB_MERGE_C R25, RZ, R136, RZ ;  /* 0x00000088ff19723e */ /* 0x001fca00048070ff */
[----:B------:R0:W-:Y:S04]  /*4740*/  @!P2 STG.E.U8 desc[UR18][R22.64+0x9], R25 ;  /* 0x000009191600a986 */ /* 0x0001e8000c101112 */
[----:B------:R-:W2:Y:S01]  /*4750*/  @!P3 LDG.E.U8 R12, desc[UR18][R18.64+0x8] ;  /* 0x00000812120cb981 */ /* 0x000ea2000c1e1100 */
[----:B------:R-:W-:Y:S02]  /*4760*/  @!P3 IADD3 R21, P4, P5, R95, R8, R93 ;  /* 0x000000085f15b210 */ /* 0x000fe40007d9e05d */
[----:B------:R-:W-:Y:S02]  /*4770*/  ISETP.LT.OR P2, PT, R63, 0xa, !P1 ;  /* 0x0000000a3f00780c */ /* 0x000fe40004f41670 */
[----:B------:R-:W-:Y:S02]  /*4780*/  @!P3 IADD3.X R14, R92, R65, R90, P4, P5 ;  /* 0x000000415c0eb210 */ /* 0x000fe400027ea45a */
[----:B-1----:R-:W-:-:S09]  /*4790*/  @!P3 IADD3 R20, P4, R21, R26, RZ ;  /* 0x0000001a1514b210 */ /* 0x002fd20007f9e0ff */
[----:B------:R-:W1:Y:S01]  /*47a0*/  @!P2 LDC.64 R28, c[0x0][0x5c0] ;  /* 0x00017000ff1cab82 */ /* 0x000e620000000a00 */
[----:B------:R-:W-:Y:S01]  /*47b0*/  @!P3 IMAD.X R21, R14, 0x1, R27, P4 ;  /* 0x000000010e15b824 */ /* 0x000fe200020e061b */
        /* <DEDUP_REMOVED lines=9> */
[----:B------:R-:W-:Y:S02]  /*4850*/  @!P2 IADD3 R27, P4, P5, R95, R8, R93 ;  /* 0x000000085f1ba210 */ /* 0x000fe40007d9e05d */
[----:B------:R-:W-:-:S13]  /*4860*/  ISETP.LT.OR P3, PT, R63, 0x11, !P0 ;  /* 0x000000113f00780c */ /* 0x000fda0004761670 */
[----:B0-----:R-:W0:Y:S01]  /*4870*/  @!P3 LDC.64 R20, c[0x0][0x5c0] ;  /* 0x00017000ff14bb82 */ /* 0x001e220000000a00 */
[----:B--2---:R-:W-:-:S04]  /*4880*/  LOP3.LUT R12, R12, 0xff, RZ, 0xc0, !PT ;  /* 0x000000ff0c0c7812 */ /* 0x004fc800078ec0ff */
[----:B------:R-:W-:-:S05]  /*4890*/  F2FP.F16.E4M3.UNPACK_B R12, R12 ;  /* 0x0000000cff0c723e */ /* 0x000fca00020006ff */
[----:B------:R-:W-:-:S05]  /*48a0*/  HADD2.F32 R12, -RZ, R12.H0_H0 ;  /* 0x2000000cff0c7230 */ /* 0x000fca0000004100 */
[----:B------:R-:W-:Y:S01]  /*48b0*/  FMUL R23, R12, R89 ;  /* 0x000000590c177220 */ /* 0x000fe20000400000 */
[----:B------:R-:W-:Y:S02]  /*48c0*/  @!P2 IADD3.X R12, R92, R65, R90, P4, P5 ;  /* 0x000000415c0ca210 */ /* 0x000fe400027ea45a */
[----:B-1----:R-:W-:Y:S01]  /*48d0*/  @!P2 IADD3 R22, P4, R27, R28, RZ ;  /* 0x0000001c1b16a210 */ /* 0x002fe20007f9e0ff */
[----:B------:R-:W-:-:S04]  /*48e0*/  FFMA R134, R134, R88, R23 ;  /* 0x0000005886867223 */ /* 0x000fc80000000017 */
[----:B------:R-:W-:Y:S01]  /*48f0*/  @!P2 IMAD.X R23, R12, 0x1, R29, P4 ;  /* 0x000000010c17a824 */ /* 0x000fe200020e061d */
[----:B------:R-:W-:Y:S02]  /*4900*/  F2FP.SATFINITE.E4M3.F32.PACK_AB_MERGE_C R25, RZ, R134, RZ ;  /* 0x00000086ff19723e */ /* 0x000fe400048070ff */
[----:B------:R-:W-:-:S03]  /*4910*/  PRMT R12, RZ, 0x7610, R12 ;  /* 0x00007610ff0c7816 */ /* 0x000fc6000000000c */
        /* <DEDUP_REMOVED lines=16> */
[----:B0-----:R-:W-:Y:S02]  /*4a20*/  @!P2 IADD3 R22, P4, P5, R8, R26, R93 ;  /* 0x0000001a0816a210 */ /* 0x001fe40007d9e05d */
[----:B--2---:R-:W-:-:S04]  /*4a30*/  LOP3.LUT R12, R12, 0xff, RZ, 0xc0, !PT ;  /* 0x000000ff0c0c7812 */ /* 0x004fc800078ec0ff */
[----:B------:R-:W-:-:S05]  /*4a40*/  F2FP.F16.E4M3.UNPACK_B R12, R12 ;  /* 0x0000000cff0c723e */ /* 0x000fca00020006ff */
[----:B------:R-:W-:-:S05]  /*4a50*/  HADD2.F32 R12, -RZ, R12.H0_H0 ;  /* 0x2000000cff0c7230 */ /* 0x000fca0000004100 */
[----:B------:R-:W-:Y:S01]  /*4a60*/  FMUL R23, R12, R89 ;  /* 0x000000590c177220 */ /* 0x000fe20000400000 */
[----:B------:R-:W-:-:S03]  /*4a70*/  PRMT R12, RZ, 0x7610, R12 ;  /* 0x00007610ff0c7816 */ /* 0x000fc6000000000c */
[----:B------:R-:W-:Y:S01]  /*4a80*/  FFMA R132, R132, R88, R23 ;  /* 0x0000005884847223 */ /* 0x000fe20000000017 */
[----:B------:R-:W-:Y:S02]  /*4a90*/  @!P2 IADD3.X R23, R65, R27, R90, P4, P5 ;  /* 0x0000001b4117a210 */ /* 0x000fe400027ea45a */
[----:B------:R-:W0:Y:S02]  /*4aa0*/  @!P3 LDC.64 R26, c[0x0][0x5c0] ;  /* 0x00017000ff1abb82 */ /* 0x000e240000000a00 */
[----:B-1----:R-:W-:-:S05]  /*4ab0*/  F2FP.SATFINITE.E4M3.F32.PACK_AB_MERGE_C R25, RZ, R132, RZ ;  /* 0x00000084ff19723e */ /* 0x002fca00048070ff */
[----:B------:R1:W-:Y:S04]  /*4ac0*/  @!P2 STG.E.U8 desc[UR18][R22.64+0x11], R25 ;  /* 0x000011191600a986 */ /* 0x0003e8000c101112 */
[----:B------:R-:W2:Y:S01]  /*4ad0*/  @!P3 LDG.E.U8 R12, desc[UR18][R18.64+0x10] ;  /* 0x00001012120cb981 */ /* 0x000ea2000c1e1100 */
[----:B------:R-:W-:Y:S02]  /*4ae0*/  @!P3 IADD3 R21, P4, P5, R95, R8, R93 ;  /* 0x000000085f15b210 */ /* 0x000fe40007d9e05d */
[----:B------:R-:W-:Y:S02]  /*4af0*/  ISETP.LT.OR P2, PT, R63, 0x12, !P1 ;  /* 0x000000123f00780c */ /* 0x000fe40004f41670 */
[----:B------:R-:W-:Y:S02]  /*4b00*/  @!P3 IADD3.X R14, R92, R65, R90, P4, P5 ;  /* 0x000000415c0eb210 */ /* 0x000fe400027ea45a */
[----:B0-----:R-:W-:-:S09]  /*4b10*/  @!P3 IADD3 R20, P4, R21, R26, RZ ;  /* 0x0000001a1514b210 */ /* 0x001fd20007f9e0ff */
[----:B------:R-:W0:Y:S01]  /*4b20*/  @!P2 LDC.64 R28, c[0x0][0x5c0] ;  /* 0x00017000ff1cab82 */ /* 0x000e220000000a00 */
[----:B------:R-:W-:Y:S01]  /*4b30*/  @!P3 IMAD.X R21, R14, 0x1, R27, P4 ;  /* 0x000000010e15b824 */ /* 0x000fe200020e061b */
        /* <DEDUP_REMOVED lines=9> */
[----:B------:R-:W-:Y:S02]  /*4bd0*/  @!P2 IADD3 R27, P4, P5, R95, R8, R93 ;  /* 0x000000085f1ba210 */ /* 0x000fe40007d9e05d */
[----:B------:R-:W-:-:S13]  /*4be0*/  ISETP.LT.OR P3, PT, R63, 0x19, !P0 ;  /* 0x000000193f00780c */ /* 0x000fda0004761670 */
[----:B-1----:R-:W1:Y:S01]  /*4bf0*/  @!P3 LDC.64 R20, c[0x0][0x5c0] ;  /* 0x00017000ff14bb82 */ /* 0x002e620000000a00 */
[----:B--2---:R-:W-:-:S04]  /*4c00*/  LOP3.LUT R12, R12, 0xff, RZ, 0xc0, !PT ;  /* 0x000000ff0c0c7812 */ /* 0x004fc800078ec0ff */
        /* <DEDUP_REMOVED lines=37> */
[----:B------:R-:W-:Y:S02]  /*4e60*/  @!P2 IADD3 R17, P0, P3, R95, R8, R93 ;  /* 0x000000085f11a210 */ /* 0x000fe40007b1e05d */
[----:B------:R-:W-:Y:S02]  /*4e70*/  ISETP.LT.OR P1, PT, R63, 0x1a, !P1 ;  /* 0x0000001a3f00780c */ /* 0x000fe40004f21670 */
[----:B0-----:R-:W-:Y:S02]  /*4e80*/  @!P2 IADD3 R16, P4, R17, R24, RZ ;  /* 0x000000181110a210 */ /* 0x001fe40007f9e0ff */
[----:B------:R-:W-:-:S05]  /*4e90*/  @!P2 IADD3.X R14, R92, R65, R90, P0, P3 ;  /* 0x000000415c0ea210 */ /* 0x000fca00007e645a */
        /* <DEDUP_REMOVED lines=11> */
[----:B-1----:R-:W-:-:S05]  /*4f50*/  IADD3 R23, P0, R15, 0x100, RZ ;  /* 0x000001000f177810 */ /* 0x002fca0007f1e0ff */
[----:B--2---:R-:W-:Y:S01]  /*4f60*/  IMAD.WIDE.U32 R16, R23, UR6, R10 ;  /* 0x0000000617107c25 */ /* 0x004fe2000f8e000a */
[----:B---3--:R-:W-:-:S04]  /*4f70*/  LOP3.LUT R12, R12, 0xff, RZ, 0xc0, !PT ;  /* 0x000000ff0c0c7812 */ /* 0x008fc800078ec0ff */
[----:B------:R-:W-:-:S05]  /*4f80*/  F2FP.F16.E4M3.UNPACK_B R12, R12 ;  /* 0x0000000cff0c723e */ /* 0x000fca00020006ff */
[----:B------:R-:W-:-:S05]  /*4f90*/  HADD2.F32 R12, -RZ, R12.H0_H0 ;  /* 0x2000000cff0c7230 */ /* 0x000fca0000004100 */
[----:B------:R-:W-:Y:S01]  /*4fa0*/  FMUL R21, R12, R89 ;  /* 0x000000590c157220 */ /* 0x000fe20000400000 */
[----:B------:R-:W-:Y:S01]  /*4fb0*/  IMAD.X R12, RZ, RZ, R13, P0 ;  /* 0x000000ffff0c7224 */ /* 0x000fe200000e060d */
[----:B------:R-:W-:Y:S02]  /*4fc0*/  ISETP.GE.AND P0, PT, R64, 0x101, PT ;  /* 0x000001014000780c */ /* 0x000fe40003f06270 */
[----:B------:R-:W-:Y:S01]  /*4fd0*/  FFMA R126, R126, R88, R21 ;  /* 0x000000587e7e7223 */ /* 0x000fe20000000015 */
[----:B------:R-:W-:Y:S01]  /*4fe0*/  @!P1 IADD3 R21, P4, P5, R95, R8, R93 ;  /* 0x000000085f159210 */ /* 0x000fe20007d9e05d */
[----:B------:R-:W-:Y:S01]  /*4ff0*/  IMAD R12, R12, UR6, RZ ;  /* 0x000000060c0c7c24 */ /* 0x000fe2000f8e02ff */
[----:B------:R-:W-:Y:S02]  /*5000*/  ISETP.LT.OR P2, PT, R63, 0x1, !P0 ;  /* 0x000000013f00780c */ /* 0x000fe40004741670 */
[----:B0-----:R-:W-:Y:S01]  /*5010*/  @!P1 IADD3 R20, P3, R21, R26, RZ ;  /* 0x0000001a15149210 */ /* 0x001fe20007f7e0ff */
[----:B------:R-:W-:Y:S01]  /*5020*/  IMAD R23, R23, UR7, R12 ;  /* 0x0000000717177c24 */ /* 0x000fe2000f8e020c */
[----:B------:R-:W-:-:S02]  /*5030*/  @!P1 IADD3.X R14, R92, R65, R90, P4, P5 ;  /* 0x000000415c0e9210 */ /* 0x000fc400027ea45a */
[----:B------:R-:W-:Y:S02]  /*5040*/  IADD3 R16, P4, R16, UR10, RZ ;  /* 0x0000000a10107c10 */ /* 0x000fe4000ff9e0ff */
[----:B------:R-:W-:Y:S01]  /*5050*/  F2FP.SATFINITE.E4M3.F32.PACK_AB_MERGE_C R25, RZ, R126, RZ ;  /* 0x0000007eff19723e */ /* 0x000fe200048070ff */
[----:B------:R-:W-:Y:S01]  /*5060*/  @!P1 IMAD.X R21, R14, 0x1, R27, P3 ;  /* 0x000000010e159824 */ /* 0x000fe200018e061b */
[----:B------:R-:W-:Y:S02]  /*5070*/  PRMT R12, RZ, 0x7610, R12 ;  /* 0x00007610ff0c7816 */ /* 0x000fe4000000000c */
[----:B------:R-:W-:Y:S01]  /*5080*/  IADD3.X R17, R17, UR11, R23, P4, !PT ;  /* 0x0000000b11117c10 */ /* 0x000fe2000a7fe417 */
[----:B------:R-:W0:Y:S01]  /*5090*/  @!P2 LDC.64 R18, c[0x0][0x5c0] ;  /* 0x00017000ff12ab82 */ /* 0x000e220000000a00 */
[----:B------:R1:W-:Y:S04]  /*50a0*/  @!P1 STG.E.U8 desc[UR18][R20.64+0x19], R25 ;  /* 0x0000191914009986 */ /* 0x0003e8000c101112 */
[----:B------:R-:W2:Y:S01]  /*50b0*/  @!P2 LDG.E.U8 R12, desc[UR18][R16.64] ;  /* 0x00000012100ca981 */ /* 0x000ea2000c1e1100 */
[----:B------:R-:W-:-:S13]  /*50c0*/  ISETP.LT.OR P3, PT, R63, 0x2, !P0 ;  /* 0x000000023f00780c */ /* 0x000fda0004761670 */
[----:B------:R-:W3:Y:S01]  /*50d0*/  @!P3 LDC.64 R26, c[0x0][0x5c0] ;  /* 0x00017000ff1abb82 */ /* 0x000ee20000000a00 */
[----:B0-----:R-:W-:-:S04]  /*50e0*/  @!P2 IADD3 R18, P1, P4, R8, R18, R97 ;  /* 0x000000120812a210 */ /* 0x001fc80007c3e061 */
[----:B------:R-:W-:Y:S02]  /*50f0*/  @!P2 IADD3.X R19, R65, R19, R91, P1, P4 ;  /* 0x000000134113a210 */ /* 0x000fe40000fe845b */
        /* <DEDUP_REMOVED lines=10> */
[----:B---3--:R-:W-:-:S03]  /*51a0*/  @!P3 IADD3 R22, P4, P5, R8, R26, R97 ;  /* 0x0000001a0816b210 */ /* 0x008fc60007d9e061 */
[----:B------:R-:W-:Y:S01]  /*51b0*/  IMAD.X R14, RZ, RZ, R13, P1 ;  /* 0x000000ffff0e7224 */ /* 0x000fe200008e060d */
[----:B------:R-:W-:Y:S01]  /*51c0*/  ISETP.GE.AND P1, PT, R64, 0x109, PT ;  /* 0x000001094000780c */ /* 0x000fe20003f26270 */
[----:B0-----:R-:W-:-:S03]  /*51d0*/  IMAD.WIDE.U32 R18, R23, UR6, R10 ;  /* 0x0000000617127c25 */ /* 0x001fc6000f8e000a */
        /* <DEDUP_REMOVED lines=218> */
[----:B------:R-:W-:Y:S02]  /*5f80*/  IADD3.X R17, R17, UR11, R23, P4, !PT ;  /* 0x0000000b11117c10 */ /* 0x000fe4000a7fe417 */
[----:B------:R0:W-:Y:S01]  /*5f90*/  @!P1 STG.E.U8 desc[UR18][R20.64+0x19], R25 ;  /* 0x0000191914009986 */ /* 0x0001e2000c101112 */
[----:B------:R-:W1:Y:S03]  /*5fa0*/  @!P2 LDC.64 R22, c[0x0][0x5c0] ;  /* 0x00017000ff16ab82 */ /* 0x000e660000000a00 */
[----:B------:R-:W2:Y:S01]  /*5fb0*/  @!P2 LDG.E.U8 R12, desc[UR18][R16.64] ;  /* 0x00000012100ca981 */ /* 0x000ea2000c1e1100 */
[----:B------:R-:W-:Y:S01]  /*5fc0*/  @!P2 IMAD.MOV.U32 R18, RZ, RZ, R8 ;  /* 0x000000ffff12a224 */ /* 0x000fe200078e0008 */
[----:B------:R-:W-:Y:S01]  /*5fd0*/  ISETP.LT.OR P3, PT, R63, 0x2, !P0 ;  /* 0x000000023f00780c */ /* 0x000fe20004761670 */
[----:B------:R-:W-:-:S02]  /*5fe0*/  @!P2 IMAD.MOV.U32 R19, RZ, RZ, R65 ;  /* 0x000000ffff13a224 */ /* 0x000fc400078e0041 */
[----:B------:R-:W-:Y:S02]  /*5ff0*/  @!P2 IMAD R14, R7, 0x180, RZ ;  /* 0x00000180070ea824 */ /* 0x000fe400078e02ff */
[----:B------:R-:W-:-:S08]  /*6000*/  @!P2 IMAD.WIDE.U32 R18, R6, 0x180, R18 ;  /* 0x000001800612a825 */ /* 0x000fd000078e0012 */
[----:B0-----:R-:W0:Y:S01]  /*6010*/  @!P3 LDC.64 R24, c[0x0][0x5c0] ;  /* 0x00017000ff18bb82 */ /* 0x001e220000000a00 */
[----:B-1----:R-:W-:-:S04]  /*6020*/  @!P2 IADD3 R18, P1, R18, R22, RZ ;  /* 0x000000161212a210 */ /* 0x002fc80007f3e0ff */
[----:B------:R-:W-:Y:S02]  /*6030*/  @!P2 IADD3.X R19, R23, R19, R14, P1, !PT ;  /* 0x000000131713a210 */ /* 0x000fe40000ffe40e */
        /* <DEDUP_REMOVED lines=9> */
[----:B------:R-:W-:-:S05]  /*60d0*/  IADD3 R21, P1, R15, 0x188, RZ ;  /* 0x000001880f157810 */ /* 0x000fca0007f3e0ff */
[----:B------:R-:W-:Y:S01]  /*60e0*/  IMAD.X R14, RZ, RZ, R13, P1 ;  /* 0x000000ffff0e7224 */ /* 0x000fe200008e060d */
[----:B------:R-:W-:Y:S01]  /*60f0*/  ISETP.GE.AND P1, PT, R64, 0x189, PT ;  /* 0x000001894000780c */ /* 0x000fe20003f26270 */
[----:B------:R-:W-:Y:S02]  /*6100*/  @!P3 IMAD.MOV.U32 R64, RZ, RZ, R8 ;  /* 0x000000ffff40b224 */ /* 0x000fe400078e0008 */
[----:B------:R-:W-:Y:S01]  /*6110*/  IMAD R14, R14, UR6, RZ ;  /* 0x000000060e0e7c24 */ /* 0x000fe2000f8e02ff */
[----:B------:R-:W-:Y:S01]  /*6120*/  ISETP.LT.OR P2, PT, R63, 0x1, !P1 ;  /* 0x000000013f00780c */ /* 0x000fe20004f41670 */
[----:B------:R-:W-:-:S04]  /*6130*/  IMAD.WIDE.U32 R10, R21, UR6, R10 ;  /* 0x00000006150a7c25 */ /* 0x000fc8000f8e000a */
[----:B-1----:R-:W-:Y:S01]  /*6140*/  @!P3 IMAD R18, R7, 0x180, RZ ;  /* 0x000001800712b824 */ /* 0x002fe200078e02ff */
[----:B------:R-:W-:Y:S01]  /*6150*/  IADD3 R10, P4, R10, UR10, RZ ;  /* 0x0000000a0a0a7c10 */ /* 0x000fe2000ff9e0ff */
[--C-:B------:R-:W-:Y:S01]  /*6160*/  IMAD R21, R21, UR7, R14.reuse ;  /* 0x0000000715157c24 */ /* 0x100fe2000f8e020e */
[----:B------:R-:W-:-:S04]  /*6170*/  PRMT R14, RZ, 0x7610, R14 ;  /* 0x00007610ff0e7816 */ /* 0x000fc8000000000e */
[----:B------:R-:W-:Y:S01]  /*6180*/  IADD3.X R11, R11, UR11, R21, P4, !PT ;  /* 0x0000000b0b0b7c10 */ /* 0x000fe2000a7fe415 */
[----:B------:R-:W1:Y:S01]  /*6190*/  @!P2 LDC.64 R22, c[0x0][0x5c0] ;  /* 0x00017000ff16ab82 */ /* 0x000e620000000a00 */
[----:B--2---:R-:W-:-:S04]  /*61a0*/  LOP3.LUT R12, R12, 0xff, RZ, 0xc0, !PT ;  /* 0x000000ff0c0c7812 */ /* 0x004fc800078ec0ff */
[----:B------:R-:W-:-:S05]  /*61b0*/  F2FP.F16.E4M3.UNPACK_B R12, R12 ;  /* 0x0000000cff0c723e */ /* 0x000fca00020006ff */
[----:B------:R-:W-:-:S05]  /*61c0*/  HADD2.F32 R12, -RZ, R12.H0_H0 ;  /* 0x2000000cff0c7230 */ /* 0x000fca0000004100 */
[----:B------:R-:W-:Y:S01]  /*61d0*/  FMUL R15, R12, R89 ;  /* 0x000000590c0f7220 */ /* 0x000fe20000400000 */
[----:B------:R-:W-:-:S04]  /*61e0*/  @!P3 IMAD.WIDE.U32 R12, R6, 0x180, R64 ;  /* 0x00000180060cb825 */ /* 0x000fc800078e0040 */
[----:B------:R-:W-:Y:S01]  /*61f0*/  FFMA R15, R110, R88, R15 ;  /* 0x000000586e0f7223 */ /* 0x000fe2000000000f */
[----:B0-----:R-:W-:-:S04]  /*6200*/  @!P3 IADD3 R12, P5, R12, R24, RZ ;  /* 0x000000180c0cb210 */ /* 0x001fc80007fbe0ff */
[----:B------:R-:W-:Y:S02]  /*6210*/  F2FP.SATFINITE.E4M3.F32.PACK_AB_MERGE_C R19, RZ, R15, RZ ;  /* 0x0000000fff13723e */ /* 0x000fe400048070ff */
[----:B------:R-:W-:-:S05]  /*6220*/  @!P3 IADD3.X R13, R25, R13, R18, P5, !PT ;  /* 0x0000000d190db210 */ /* 0x000fca0002ffe412 */
[----:B------:R1:W-:Y:S04]  /*6230*/  @!P3 STG.E.U8 desc[UR18][R12.64+0x1], R19 ;  /* 0x000001130c00b986 */ /* 0x0003e8000c101112 */
[----:B------:R-:W2:Y:S01]  /*6240*/  @!P2 LDG.E.U8 R14, desc[UR18][R10.64] ;  /* 0x000000120a0ea981 */ /* 0x000ea2000c1e1100 */
[----:B------:R-:W-:Y:S01]  /*6250*/  @!P2 IMAD.MOV.U32 R64, RZ, RZ, R8 ;  /* 0x000000ffff40a224 */ /* 0x000fe200078e0008 */
[----:B------:R-:W-:Y:S01]  /*6260*/  ISETP.LT.OR P3, PT, R63, 0x2, !P1 ;  /* 0x000000023f00780c */ /* 0x000fe20004f61670 */
[----:B------:R-:W-:-:S12]  /*6270*/  @!P2 IMAD R21, R7, 0x180, RZ ;  /* 0x000001800715a824 */ /* 0x000fd800078e02ff */
[----:B------:R-:W0:Y:S01]  /*6280*/  @!P3 LDC.64 R24, c[0x0][0x5c0] ;  /* 0x00017000ff18bb82 */ /* 0x000e220000000a00 */
[----:B--2---:R-:W-:-:S04]  /*6290*/  LOP3.LUT R14, R14, 0xff, RZ, 0xc0, !PT ;  /* 0x000000ff0e0e7812 */ /* 0x004fc800078ec0ff */
[----:B------:R-:W-:-:S05]  /*62a0*/  F2FP.F16.E4M3.UNPACK_B R14, R14 ;  /* 0x0000000eff0e723e */ /* 0x000fca00020006ff */
[----:B------:R-:W-:Y:S02]  /*62b0*/  HADD2.F32 R18, -RZ, R14.H0_H0 ;  /* 0x2000000eff127230 */ /* 0x000fe40000004100 */
[----:B------:R-:W-:-:S04]  /*62c0*/  @!P2 IMAD.WIDE.U32 R14, R6, 0x180, R64 ;  /* 0x00000180060ea825 */ /* 0x000fc800078e0040 */
[----:B------:R-:W-:Y:S01]  /*62d0*/  FMUL R18, R18, R89 ;  /* 0x0000005912127220 */ /* 0x000fe20000400000 */
[----:B------:R-:W-:Y:S01]  /*62e0*/  @!P2 IMAD.IADD R21, R15, 0x1, R21 ;  /* 0x000000010f15a824 */ /* 0x000fe200078e0215 */
[----:B-1----:R-:W-:Y:S02]  /*62f0*/  @!P2 IADD3 R12, P4, P5, R14, R22, R95 ;  /* 0x000000160e0ca210 */ /* 0x002fe40007d9e05f */
[----:B------:R-:W-:Y:S01]  /*6300*/  FFMA R18, R113, R88, R18 ;  /* 0x0000005871127223 */ /* 0x000fe20000000012 */
[----:B------:R-:W-:Y:S02]  /*6310*/  PRMT R14, RZ, 0x7610, R14 ;  /* 0x00007610ff0e7816 */ /* 0x000fe4000000000e */
[----:B------:R-:W-:Y:S02]  /*6320*/  @!P2 IADD3.X R13, R21, R23, R92, P4, P5 ;  /* 0x00000017150da210 */ /* 0x000fe400027ea45c */
[----:B------:R-:W-:-:S05]  /*6330*/  F2FP.SATFINITE.E4M3.F32.PACK_AB_MERGE_C R21, RZ, R18, RZ ;  /* 0x00000012ff15723e */ /* 0x000fca00048070ff */
[----:B------:R1:W-:Y:S04]  /*6340*/  @!P2 STG.E.U8 desc[UR18][R12.64], R21 ;  /* 0x000000150c00a986 */ /* 0x0003e8000c101112 */
[----:B------:R-:W2:Y:S01]  /*6350*/  @!P3 LDG.E.U8 R14, desc[UR18][R10.64+0x1] ;  /* 0x000001120a0eb981 */ /* 0x000ea2000c1e1100 */
[----:B------:R-:W-:Y:S01]  /*6360*/  @!P3 IMAD.MOV.U32 R64, RZ, RZ, R8 ;  /* 0x000000ffff40b224 */ /* 0x000fe200078e0008 */
[----:B------:R-:W-:Y:S01]  /*6370*/  ISETP.LT.OR P2, PT, R63, 0x9, !P0 ;  /* 0x000000093f00780c */ /* 0x000fe20004741670 */
[----:B------:R-:W-:Y:S01]  /*6380*/  @!P3 IMAD R23, R7, 0x180, RZ ;  /* 0x000001800717b824 */ /* 0x000fe200078e02ff */
[----:B-1----:R-:W-:-:S11]  /*6390*/  PRMT R12, RZ, 0x7610, R12 ;  /* 0x00007610ff0c7816 */ /* 0x002fd6000000000c */
[----:B------:R-:W1:Y:S01]  /*63a0*/  @!P2 LDC.64 R20, c[0x0][0x5c0] ;  /* 0x00017000ff14ab82 */ /* 0x000e620000000a00 */
[----:B--2---:R-:W-:-:S04]  /*63b0*/  LOP3.LUT R14, R14, 0xff, RZ, 0xc0, !PT ;  /* 0x000000ff0e0e7812 */ /* 0x004fc800078ec0ff */
[----:B------:R-:W-:-:S05]  /*63c0*/  F2FP.F16.E4M3.UNPACK_B R14, R14 ;  /* 0x0000000eff0e723e */ /* 0x000fca00020006ff */
[----:B------:R-:W-:Y:S02]  /*63d0*/  HADD2.F32 R18, -RZ, R14.H0_H0 ;  /* 0x2000000eff127230 */ /* 0x000fe40000004100 */
[----:B------:R-:W-:-:S04]  /*63e0*/  @!P3 IMAD.WIDE.U32 R14, R6, 0x180, R64 ;  /* 0x00000180060eb825 */ /* 0x000fc800078e0040 */
[----:B------:R-:W-:Y:S01]  /*63f0*/  FMUL R19, R18, R89 ;  /* 0x0000005912137220 */ /* 0x000fe20000400000 */
[----:B------:R-:W-:Y:S01]  /*6400*/  @!P3 IMAD.IADD R23, R15, 0x1, R23 ;  /* 0x000000010f17b824 */ /* 0x000fe200078e0217 */
[----:B0-----:R-:W-:Y:S02]  /*6410*/  @!P3 IADD3 R14, P4, P5, R14, R24, R95 ;  /* 0x000000180e0eb210 */ /* 0x001fe40007d9e05f */
[----:B------:R-:W-:Y:S02]  /*6420*/  FFMA R19, R106, R88, R19 ;  /* 0x000000586a137223 */ /* 0x000fe40000000013 */
[----:B------:R-:W-:-:S03]  /*6430*/  @!P3 IADD3.X R15, R23, R25, R92, P4, P5 ;  /* 0x00000019170fb210 */ /* 0x000fc600027ea45c */
[----:B------:R-:W-:-:S05]  /*6440*/  F2FP.SATFINITE.E4M3.F32.PACK_AB_MERGE_C R19, RZ, R19, RZ ;  /* 0x00000013ff13723e */ /* 0x000fca00048070ff */
[----:B------:R0:W-:Y:S04]  /*6450*/  @!P3 STG.E.U8 desc[UR18][R14.64+0x1], R19 ;  /* 0x000001130e00b986 */ /* 0x0001e8000c101112 */
[----:B------:R-:W2:Y:S01]  /*6460*/  @!P2 LDG.E.U8 R12, desc[UR18][R16.64+0x8] ;  /* 0x00000812100ca981 */ /* 0x000ea2000c1e1100 */
[----:B------:R-:W-:Y:S01]  /*6470*/  @!P2 IMAD.MOV.U32 R64, RZ, RZ, R8 ;  /* 0x000000ffff40a224 */ /* 0x000fe200078e0008 */
[----:B------:R-:W-:Y:S01]  /*6480*/  ISETP.LT.OR P3, PT, R63, 0xa, !P0 ;  /* 0x0000000a3f00780c */ /* 0x000fe20004761670 */
[----:B0-----:R-:W-:-:S12]  /*6490*/  @!P2 IMAD R14, R7, 0x180, RZ ;  /* 0x00000180070ea824 */ /* 0x001fd800078e02ff */
[----:B------:R-:W0:Y:S01]  /*64a0*/  @!P3 LDC.64 R22, c[0x0][0x5c0] ;  /* 0x00017000ff16bb82 */ /* 0x000e220000000a00 */
[----:B--2---:R-:W-:-:S04]  /*64b0*/  LOP3.LUT R12, R12, 0xff, RZ, 0xc0, !PT ;  /* 0x000000ff0c0c7812 */ /* 0x004fc800078ec0ff */
[----:B------:R-:W-:-:S05]  /*64c0*/  F2FP.F16.E4M3.UNPACK_B R12, R12 ;  /* 0x0000000cff0c723e */ /* 0x000fca00020006ff */
[----:B------:R-:W-:-:S05]  /*64d0*/  HADD2.F32 R12, -RZ, R12.H0_H0 ;  /* 0x2000000cff0c7230 */ /* 0x000fca0000004100 */
[----:B------:R-:W-:Y:S01]  /*64e0*/  FMUL R18, R12, R89 ;  /* 0x000000590c127220 */ /* 0x000fe20000400000 */
[----:B------:R-:W-:-:S04]  /*64f0*/  @!P2 IMAD.WIDE.U32 R12, R6, 0x180, R64 ;  /* 0x00000180060ca825 */ /* 0x000fc800078e0040 */
[----:B------:R-:W-:Y:S01]  /*6500*/  FFMA R18, R109, R88, R18 ;  /* 0x000000586d127223 */ /* 0x000fe20000000012 */
[----:B-1----:R-:W-:-:S04]  /*6510*/  @!P2 IADD3 R12, P4, R12, R20, RZ ;  /* 0x000000140c0ca210 */ /* 0x002fc80007f9e0ff */
[--C-:B------:R-:W-:Y:S02]  /*6520*/  @!P2 IADD3.X R13, R21, R13, R14.reuse, P4, !PT ;  /* 0x0000000d150da210 */ /* 0x100fe400027fe40e */
[----:B------:R-:W-:Y:S02]  /*6530*/  F2FP.SATFINITE.E4M3.F32.PACK_AB_MERGE_C R21, RZ, R18, RZ ;  /* 0x00000012ff15723e */ /* 0x000fe400048070ff */
[----:B------:R-:W-:-:S03]  /*6540*/  PRMT R14, RZ, 0x7610, R14 ;  /* 0x00007610ff0e7816 */ /* 0x000fc6000000000e */
[----:B------:R1:W-:Y:S04]  /*6550*/  @!P2 STG.E.U8 desc[UR18][R12.64+0x8], R21 ;  /* 0x000008150c00a986 */ /* 0x0003e8000c101112 */
[----:B------:R-:W2:Y:S01]  /*6560*/  @!P3 LDG.E.U8 R14, desc[UR18][R16.64+0x9] ;  /* 0x00000912100eb981 */ /* 0x000ea2000c1e1100 */
[----:B------:R-:W-:Y:S01]  /*6570*/  @!P3 IMAD.MOV.U32 R64, RZ, RZ, R8 ;  /* 0x000000ffff40b224 */ /* 0x000fe200078e0008 */
[----:B------:R-:W-:Y:S01]  /*6580*/  ISETP.LT.OR P2, PT, R63, 0x9, !P1 ;  /* 0x000000093f00780c */ /* 0x000fe20004f41670 */
[----:B-1----:R-:W-:Y:S01]  /*6590*/  @!P3 IMAD R13, R7, 0x180, RZ ;  /* 0x00000180070db824 */ /* 0x002fe200078e02ff */
[----:B--2---:R-:W-:-:S04]  /*65a0*/  LOP3.LUT R14, R14, 0xff, RZ, 0xc0, !PT ;  /* 0x000000ff0e0e7812 */ /* 0x004fc800078ec0ff */
[----:B------:R-:W-:-:S05]  /*65b0*/  F2FP.F16.E4M3.UNPACK_B R14, R14 ;  /* 0x0000000eff0e723e */ /* 0x000fca00020006ff */
[----:B------:R-:W-:-:S05]  /*65c0*/  HADD2.F32 R14, -RZ, R14.H0_H0 ;  /* 0x2000000eff0e7230 */ /* 0x000fca0000004100 */
[----:B------:R-:W-:Y:S01]  /*65d0*/  FMUL R19, R14, R89 ;  /* 0x000000590e137220 */ /* 0x000fe20000400000 */
[----:B------:R-:W-:-:S04]  /*65e0*/  @!P3 IMAD.WIDE.U32 R14, R6, 0x180, R64 ;  /* 0x00000180060eb825 */ /* 0x000fc800078e0040 */
[----:B------:R-:W-:Y:S01]  /*65f0*/  FFMA R19, R104, R88, R19 ;  /* 0x0000005868137223 */ /* 0x000fe20000000013 */
[----:B0-----:R-:W-:Y:S02]  /*6600*/  @!P3 IADD3 R12, P4, R14, R22, RZ ;  /* 0x000000160e0cb210 */ /* 0x001fe40007f9e0ff */
[----:B------:R-:W-:Y:S02]  /*6610*/  PRMT R14, RZ, 0x7610, R14 ;  /* 0x00007610ff0e7816 */ /* 0x000fe4000000000e */
[----:B------:R-:W-:Y:S02]  /*6620*/  @!P3 IADD3.X R13, R23, R15, R13, P4, !PT ;  /* 0x0000000f170db210 */ /* 0x000fe400027fe40d */
[----:B------:R-:W-:Y:S01]  /*6630*/  F2FP.SATFINITE.E4M3.F32.PACK_AB_MERGE_C R19, RZ, R19, RZ ;  /* 0x00000013ff13723e */ /* 0x000fe200048070ff */
[----:B------:R-:W0:Y:S04]  /*6640*/  @!P2 LDC.64 R22, c[0x0][0x5c0] ;  /* 0x00017000ff16ab82 */ /* 0x000e280000000a00 */
        /* <DEDUP_REMOVED lines=21> */
[----:B------:R-:W-:Y:S01]  /*67a0*/  @!P3 IMAD R23, R7, 0x180, RZ ;  /* 0x000001800717b824 */ /* 0x000fe200078e02ff */
[----:B0-----:R-:W-:-:S11]  /*67b0*/  PRMT R14, RZ, 0x7610, R14 ;  /* 0x00007610ff0e7816 */ /* 0x001fd6000000000e */
        /* <DEDUP_REMOVED lines=8> */
[----:B------:R-:W-:Y:S02]  /*6840*/  FFMA R19, R102, R88, R19 ;  /* 0x0000005866137223 */ /* 0x000fe40000000013 */
[----:B------:R-:W-:-:S03]  /*6850*/  @!P3 IADD3.X R13, R23, R25, R92, P4, P5 ;  /* 0x00000019170db210 */ /* 0x000fc600027ea45c */
[----:B------:R-:W-:-:S05]  /*6860*/  F2FP.SATFINITE.E4M3.F32.PACK_AB_MERGE_C R19, RZ, R19, RZ ;  /* 0x00000013ff13723e */ /* 0x000fca00048070ff */
[----:B------:R1:W-:Y:S04]  /*6870*/  @!P3 STG.E.U8 desc[UR18][R12.64+0x9], R19 ;  /* 0x000009130c00b986 */ /* 0x0003e8000c101112 */
[----:B------:R-:W2:Y:S01]  /*6880*/  @!P2 LDG.E.U8 R14, desc[UR18][R16.64+0x10] ;  /* 0x00001012100ea981 */ /* 0x000ea2000c1e1100 */
[----:B------:R-:W-:Y:S01]  /*6890*/  @!P2 IMAD.MOV.U32 R64, RZ, RZ, R8 ;  /* 0x000000ffff40a224 */ /* 0x000fe200078e0008 */
[----:B------:R-:W-:Y:S01]  /*68a0*/  ISETP.LT.OR P3, PT, R63, 0x12, !P0 ;  /* 0x000000123f00780c */ /* 0x000fe20004761670 */
[----:B-1----:R-:W-:-:S12]  /*68b0*/  @!P2 IMAD R13, R7, 0x180, RZ ;  /* 0x00000180070da824 */ /* 0x002fd800078e02ff */
[----:B------:R-:W1:Y:S01]  /*68c0*/  @!P3 LDC.64 R22, c[0x0][0x5c0] ;  /* 0x00017000ff16bb82 */ /* 0x000e620000000a00 */
        /* <DEDUP_REMOVED lines=9> */
[----:B------:R-:W-:-:S05]  /*6960*/  F2FP.SATFINITE.E4M3.F32.PACK_AB_MERGE_C R21, RZ, R18, RZ ;  /* 0x00000012ff15723e */ /* 0x000fca00048070ff */
[----:B------:R0:W-:Y:S04]  /*6970*/  @!P2 STG.E.U8 desc[UR18][R12.64+0x10], R21 ;  /* 0x000010150c00a986 */ /* 0x0001e8000c101112 */
[----:B------:R-:W2:Y:S01]  /*6980*/  @!P3 LDG.E.U8 R14, desc[UR18][R16.64+0x11] ;  /* 0x00001112100eb981 */ /* 0x000ea2000c1e1100 */
[----:B------:R-:W-:Y:S01]  /*6990*/  @!P3 IMAD.MOV.U32 R64, RZ, RZ, R8 ;  /* 0x000000ffff40b224 */ /* 0x000fe200078e0008 */
[----:B------:R-:W-:Y:S01]  /*69a0*/  ISETP.LT.OR P2, PT, R63, 0x11, !P1 ;  /* 0x000000113f00780c */ /* 0x000fe20004f41670 */
[----:B0-----:R-:W-:Y:S01]  /*69b0*/  @!P3 IMAD R13, R7, 0x180, RZ ;  /* 0x00000180070db824 */ /* 0x001fe200078e02ff */
[----:B--2---:R-:W-:-:S04]  /*69c0*/  LOP3.LUT R14, R14, 0xff, RZ, 0xc0, !PT ;  /* 0x000000ff0e0e7812 */ /* 0x004fc800078ec0ff */
[----:B------:R-:W-:-:S05]  /*69d0*/  F2FP.F16.E4M3.UNPACK_B R14, R14 ;  /* 0x0000000eff0e723e */ /* 0x000fca00020006ff */
[----:B------:R-:W-:-:S05]  /*69e0*/  HADD2.F32 R14, -RZ, R14.H0_H0 ;  /* 0x2000000eff0e7230 */ /* 0x000fca0000004100 */
[----:B------:R-:W-:Y:S01]  /*69f0*/  FMUL R19, R14, R89 ;  /* 0x000000590e137220 */ /* 0x000fe20000400000 */
[----:B------:R-:W-:-:S04]  /*6a00*/  @!P3 IMAD.WIDE.U32 R14, R6, 0x180, R64 ;  /* 0x00000180060eb825 */ /* 0x000fc800078e0040 */
[----:B------:R-:W-:Y:S01]  /*6a10*/  FFMA R19, R100, R88, R19 ;  /* 0x0000005864137223 */ /* 0x000fe20000000013 */
[----:B-1----:R-:W-:Y:S02]  /*6a20*/  @!P3 IADD3 R12, P4, R14, R22, RZ ;  /* 0x000000160e0cb210 */ /* 0x002fe40007f9e0ff */
        /* <DEDUP_REMOVED lines=69> */
[----:B------:R-:W-:-:S05]  /*6e80*/  F2FP.SATFINITE.E4M3.F32.PACK_AB_MERGE_C R19, RZ, R19, RZ ;  /* 0x00000013ff13723e */ /* 0x000fca00048070ff */
[----:B------:R1:W-:Y:S04]  /*6e90*/  @!P0 STG.E.U8 desc[UR18][R12.64+0x19], R19 ;  /* 0x000019130c008986 */ /* 0x0003e8000c101112 */
[----:B------:R-:W2:Y:S01]  /*6ea0*/  @!P2 LDG.E.U8 R14, desc[UR18][R10.64+0x18] ;  /* 0x000018120a0ea981 */ /* 0x000ea2000c1e1100 */
[----:B------:R-:W-:Y:S01]  /*6eb0*/  @!P2 IMAD.MOV.U32 R64, RZ, RZ, R8 ;  /* 0x000000ffff40a224 */ /* 0x000fe200078e0008 */
[----:B------:R-:W-:Y:S01]  /*6ec0*/  ISETP.LT.OR P1, PT, R63, 0x1a, !P1 ;  /* 0x0000001a3f00780c */ /* 0x000fe20004f21670 */
[----:B------:R-:W-:Y:S01]  /*6ed0*/  @!P2 IMAD R17, R7, 0x180, RZ ;  /* 0x000001800711a824 */ /* 0x000fe200078e02ff */
[----:B------:R-:W-:Y:S01]  /*6ee0*/  BSSY B1, `(.L_x_33) ;  /* 0x000000f000017945 */ /* 0x000fe20003800000 */
[----:B-1----:R-:W-:Y:S02]  /*6ef0*/  PRMT R12, RZ, 0x7610, R12 ;  /* 0x00007610ff0c7816 */ /* 0x002fe4000000000c */
        /* <DEDUP_REMOVED lines=10> */
[----:B------:R0:W-:Y:S01]  /*6fa0*/  @!P2 STG.E.U8 desc[UR18][R14.64+0x18], R13 ;  /* 0x0000180d0e00a986 */ /* 0x0001e2000c101112 */
[----:B------:R-:W-:Y:S05]  /*6fb0*/  @P1 BRA `(.L_x_34) ;  /* 0x0000000000041947 */ /* 0x000fea0003800000 */
[----:B------:R1:W5:Y:S02]  /*6fc0*/  LDG.E.U8 R12, desc[UR18][R10.64+0x19] ;  /* 0x000019120a0c7981 */ /* 0x000364000c1e1100 */
.L_x_34:
[----:B------:R-:W-:Y:S05]  /*6fd0*/  BSYNC B1 ;  /* 0x0000000000017941 */ /* 0x000fea0003800000 */
.L_x_33:
[----:B------:R-:W-:Y:S05]  /*6fe0*/  @P1 BRA `(.L_x_35) ;  /* 0x0000002800f81947 */ /* 0x000fea0003800000 */
[----:B-----5:R-:W-:Y:S01]  /*6ff0*/  LOP3.LUT R12, R12, 0xff, RZ, 0xc0, !PT ;  /* 0x000000ff0c0c7812 */ /* 0x020fe200078ec0ff */
[----:B------:R-:W-:Y:S01]  /*7000*/  IMAD.MOV.U32 R64, RZ, RZ, R8 ;  /* 0x000000ffff407224 */ /* 0x000fe200078e0008 */
[----:B------:R-:W-:Y:S01]  /*7010*/  ULDC.64 UR6, c[0x0][0x5c0] ;  /* 0x0001700000067ab9 */ /* 0x000fe20000000a00 */
[----:B------:R-:W-:Y:S01]  /*7020*/  IMAD R9, R7, 0x180, RZ ;  /* 0x0000018007097824 */ /* 0x000fe200078e02ff */
[----:B------:R-:W-:Y:S01]  /*7030*/  F2FP.F16.E4M3.UNPACK_B R12, R12 ;  /* 0x0000000cff0c723e */ /* 0x000fe200020006ff */
[----:B------:R-:W-:-:S04]  /*7040*/  IMAD.WIDE.U32 R64, R6, 0x180, R64 ;  /* 0x0000018006407825 */ /* 0x000fc800078e0040 */
[----:B------:R-:W-:Y:S01]  /*7050*/  HADD2.F32 R12, -RZ, R12.H0_H0 ;  /* 0x2000000cff0c7230 */ /* 0x000fe20000004100 */
[----:B------:R-:W-:Y:S01]  /*7060*/  IADD3 R64, P0, P1, R64, UR6, R95 ;  /* 0x0000000640407c10 */ /* 0x000fe2000f91e05f */
[----:B------:R-:W-:-:S03]  /*7070*/  IMAD.IADD R9, R65, 0x1, R9 ;  /* 0x0000000141097824 */ /* 0x000fc600078e0209 */
[----:B------:R-:W-:Y:S02]  /*7080*/  FMUL R7, R12, R89 ;  /* 0x000000590c077220 */ /* 0x000fe40000400000 */
[----:B------:R-:W-:Y:S02]  /*7090*/  IADD3.X R65, R9, UR7, R92, P0, P1 ;  /* 0x0000000709417c10 */ /* 0x000fe400087e245c */
[----:B------:R-:W-:-:S05]  /*70a0*/  FFMA R7, R94, R88, R7 ;  /* 0x000000585e077223 */ /* 0x000fca0000000007 */
[----:B------:R-:W-:-:S05]  /*70b0*/  F2FP.SATFINITE.E4M3.F32.PACK_AB_MERGE_C R7, RZ, R7, RZ ;  /* 0x00000007ff07723e */ /* 0x000fca00048070ff */
[----:B------:R2:W-:Y:S01]  /*70c0*/  STG.E.U8 desc[UR18][R64.64+0x19], R7 ;  /* 0x0000190740007986 */ /* 0x0005e2000c101112 */
[----:B------:R-:W-:Y:S05]  /*70d0*/  BRA `(.L_x_35) ;  /* 0x0000002800bc7947 */ /* 0x000fea0003800000 */
.L_x_32:
[----:B------:R-:W-:Y:S01]  /*70e0*/  ISETP.GE.AND P0, PT, R64, 0x9, PT ;  /* 0x000000094000780c */ /* 0x000fe20003f06270 */
[-C--:B--2---:R-:W-:Y:S01]  /*70f0*/  FMUL R161, R161, R88.reuse ;  /* 0x00000058a1a17220 */ /* 0x084fe20000400000 */
[----:B------:R-:W-:Y:S01]  /*7100*/  LOP3.LUT R173, R173, 0xffffdfff, RZ, 0xc0, !PT ;  /* 0xffffdfffadad7812 */ /* 0x000fe200078ec0ff */
[-C--:B------:R-:W-:Y:S01]  /*7110*/  FMUL R156, R156, R88.reuse ;  /* 0x000000589c9c7220 */ /* 0x080fe20000400000 */
[----:B------:R-:W-:Y:S01]  /*7120*/  ISETP.LT.OR P5, PT, R63, 0x1, !P0 ;  /* 0x000000013f00780c */ /* 0x000fe200047a1670 */
[-C--:B------:R-:W-:Y:S01]  /*7130*/  FMUL R159, R159, R88.reuse ;  /* 0x000000589f9f7220 */ /* 0x080fe20000400000 */
[C---:B------:R-:W-:Y:S01]  /*7140*/  ISETP.LT.OR P4, PT, R63.reuse, 0x2, !P0 ;  /* 0x000000023f00780c */ /* 0x040fe20004781670 */
[-C--:B------:R-:W-:Y:S01]  /*7150*/  FMUL R158, R158, R88.reuse ;  /* 0x000000589e9e7220 */ /* 0x080fe20000400000 */
[----:B------:R-:W-:Y:S01]  /*7160*/  ISETP.LT.OR P3, PT, R63, 0x9, !P0 ;  /* 0x000000093f00780c */ /* 0x000fe20004761670 */
[-C--:B------:R-:W-:Y:S01]  /*7170*/  FMUL R157, R157, R88.reuse ;  /* 0x000000589d9d7220 */ /* 0x080fe20000400000 */
[----:B------:R-:W-:Y:S01]  /*7180*/  LOP3.LUT R138, R138, 0xfffffff7, RZ, 0xc0, !PT ;  /* 0xfffffff78a8a7812 */ /* 0x000fe200078ec0ff */
[-C--:B------:R-:W-:Y:S01]  /*7190*/  FMUL R152, R152, R88.reuse ;  /* 0x0000005898987220 */ /* 0x080fe20000400000 */
[----:B------:R-:W-:Y:S01]  /*71a0*/  F2FP.SATFINITE.E4M3.F32.PACK_AB_MERGE_C R161, RZ, R161, RZ ;  /* 0x000000a1ffa1723e */ /* 0x000fe200048070ff */
[----:B------:R-:W-:Y:S01]  /*71b0*/  FMUL R155, R155, R88 ;  /* 0x000000589b9b7220 */ /* 0x000fe20000400000 */
[----:B------:R-:W-:Y:S01]  /*71c0*/  F2FP.SATFINITE.E4M3.F32.PACK_AB_MERGE_C R179, RZ, R156, RZ ;  /* 0x0000009cffb3723e */ /* 0x000fe200048070ff */
[-C--:B------:R-:W-:Y:S01]  /*71d0*/  FMUL R154, R154, R88.reuse ;  /* 0x000000589a9a7220 */ /* 0x080fe20000400000 */
[----:B------:R-:W-:Y:S01]  /*71e0*/  F2FP.SATFINITE.E4M3.F32.PACK_AB_MERGE_C R159, RZ, R159, RZ ;  /* 0x0000009fff9f723e */ /* 0x000fe200048070ff */
[----:B------:R-:W0:Y:S01]  /*71f0*/  @!P5 LDC.64 R56, c[0x0][0x5c0] ;  /* 0x00017000ff38db82 */ /* 0x000e220000000a00 */
[----:B------:R-:W-:Y:S01]  /*7200*/  @P5 LOP3.LUT R173, R173, 0x2000, RZ, 0xfc, !PT ;  /* 0x00002000adad5812 */ /* 0x000fe200078efcff */
[-C--:B------:R-:W-:Y:S01]  /*7210*/  FMUL R153, R153, R88.reuse ;  /* 0x0000005899997220 */ /* 0x080fe20000400000 */
[----:B------:R-:W-:Y:S01]  /*7220*/  F2FP.SATFINITE.E4M3.F32.PACK_AB_MERGE_C R157, RZ, R157, RZ ;  /* 0x0000009dff9d723e */ /* 0x000fe200048070ff */
[-C--:B------:R-:W-:Y:S01]  /*7230*/  FMUL R148, R148, R88.reuse ;  /* 0x0000005894947220 */ /* 0x080fe20000400000 */
[----:B------:R-:W-:Y:S01]  /*7240*/  LOP3.LUT R173, R173, 0xffffefff, RZ, 0xc0, !PT ;  /* 0xffffefffadad7812 */ /* 0x000fe200078ec0ff */
[-C--:B------:R-:W-:Y:S01]  /*7250*/  FMUL R151, R151, R88.reuse ;  /* 0x0000005897977220 */ /* 0x080fe20000400000 */
[----:B------:R-:W-:Y:S01]  /*7260*/  F2FP.SATFINITE.E4M3.F32.PACK_AB_MERGE_C R155, RZ, R155, RZ ;  /* 0x0000009bff9b723e */ /* 0x000fe200048070ff */
[----:B------:R-:W1:Y:S01]  /*7270*/  @!P4 LDC.64 R54, c[0x0][0x5c0] ;  /* 0x00017000ff36cb82 */ /* 0x000e620000000a00 */
[----:B------:R-:W-:Y:S01]  /*7280*/  @P4 LOP3.LUT R173, R173, 0x1000, RZ, 0xfc, !PT ;  /* 0x00001000adad4812 */ /* 0x000fe200078efcff */
[-C--:B------:R-:W-:Y:S01]  /*7290*/  FMUL R150, R150, R88.reuse ;  /* 0x0000005896967220 */ /* 0x080fe20000400000 */
[----:B------:R-:W-:Y:S01]  /*72a0*/  F2FP.SATFINITE.E4M3.F32.PACK_AB_MERGE_C R153, RZ, R153, RZ ;  /* 0x00000099ff99723e */ /* 0x000fe200048070ff */
[-C--:B------:R-:W-:Y:S01]  /*72b0*/  FMUL R149, R149, R88.reuse ;  /* 0x0000005895957220 */ /* 0x080fe20000400000 */
[----:B------:R-:W-:Y:S01]  /*72c0*/  LOP3.LUT R173, R173, 0xffff7fff, RZ, 0xc0, !PT ;  /* 0xffff7fffadad7812 */ /* 0x000fe200078ec0ff */
[-C--:B------:R-:W-:Y:S01]  /*72d0*/  FMUL R142, R142, R88.reuse ;  /* 0x000000588e8e7220 */ /* 0x080fe20000400000 */
[----:B------:R-:W-:Y:S01]  /*72e0*/  F2FP.SATFINITE.E4M3.F32.PACK_AB_MERGE_C R151, RZ, R151, RZ ;  /* 0x00000097ff97723e */ /* 0x000fe200048070ff */
[----:B------:R-:W2:Y:S01]  /*72f0*/  @!P3 LDC.64 R50, c[0x0][0x5c0] ;  /* 0x00017000ff32bb82 */ /* 0x000ea20000000a00 */
[----:B------:R-:W-:Y:S01]  /*7300*/  @P3 LOP3.LUT R173, R173, 0x8000, RZ, 0xfc, !PT ;  /* 0x00008000adad3812 */ /* 0x000fe200078efcff */
[-C--:B------:R-:W-:Y:S01]  /*7310*/  FMUL R145, R145, R88.reuse ;  /* 0x0000005891917220 */ /* 0x080fe20000400000 */
[----:B------:R-:W-:Y:S01]  /*7320*/  F2FP.SATFINITE.E4M3.F32.PACK_AB_MERGE_C R149, RZ, R149, RZ ;  /* 0x00000095ff95723e */ /* 0x000fe200048070ff */
[-C--:B------:R-:W-:Y:S01]  /*7330*/  FMUL R144, R144, R88.reuse ;  /* 0x0000005890907220 */ /* 0x080fe20000400000 */
[----:B------:R-:W-:Y:S01]  /*7340*/  LOP3.LUT R173, R173, 0xffffbfff, RZ, 0xc0, !PT ;  /* 0xffffbfffadad7812 */ /* 0x000fe200078ec0ff */
[-C--:B------:R-:W-:Y:S01]  /*7350*/  FMUL R147, R147, R88.reuse ;  /* 0x0000005893937220 */ /* 0x080fe20000400000 */
[----:B------:R-:W-:Y:S01]  /*7360*/  F2FP.SATFINITE.E4M3.F32.PACK_AB_MERGE_C R145, RZ, R145, RZ ;  /* 0x00000091ff91723e */ /* 0x000fe200048070ff */
[----:B------:R-:W-:Y:S01]  /*7370*/  FMUL R146, R146, R88 ;  /* 0x0000005892927220 */ /* 0x000fe20000400000 */
[--C-:B0-----:R-:W-:Y:S01]  /*7380*/  @!P5 IADD3 R56, P1, P2, R8, R56, R95.reuse ;  /* 0x000000380838d210 */ /* 0x101fe20007a3e05f */
[-C--:B------:R-:W-:Y:S01]  /*7390*/  FMUL R143, R143, R88.reuse ;  /* 0x000000588f8f7220 */ /* 0x080fe20000400000 */
[----:B------:R-:W-:Y:S01]  /*73a0*/  F2FP.SATFINITE.E4M3.F32.PACK_AB_MERGE_C R147, RZ, R147, RZ ;  /* 0x00000093ff93723e */ /* 0x000fe200048070ff */
[-C--:B------:R-:W-:Y:S01]  /*73b0*/  FMUL R140, R140, R88.reuse ;  /* 0x000000588c8c7220 */ /* 0x080fe20000400000 */
[--C-:B------:R-:W-:Y:S01]  /*73c0*/  @!P5 IADD3.X R57, R65, R57, R92.reuse, P1, P2 ;  /* 0x000000394139d210 */ /* 0x100fe20000fe445c */
[-C--:B------:R-:W-:Y:S01]  /*73d0*/  FMUL R141, R141, R88.reuse ;  /* 0x000000588d8d7220 */ /* 0x080fe20000400000 */
[----:B------:R-:W-:Y:S01]  /*73e0*/  F2FP.SATFINITE.E4M3.F32.PACK_AB_MERGE_C R143, RZ, R143, RZ ;  /* 0x0000008fff8f723e */ /* 0x000fe200048070ff */
[----:B------:R-:W-:Y:S01]  /*73f0*/  FMUL R136, R136, R88 ;  /* 0x0000005888887220 */ /* 0x000fe20000400000 */
[--C-:B-1----:R-:W-:Y:S01]  /*7400*/  @!P4 IADD3 R54, P1, P2, R8, R54, R95.reuse ;  /* 0x000000360836c210 */ /* 0x102fe20007a3e05f */
[-C--:B------:R-:W-:Y:S01]  /*7410*/  FMUL R139, R139, R88.reuse ;  /* 0x000000588b8b7220 */ /* 0x080fe20000400000 */
[----:B------:R-:W-:Y:S01]  /*7420*/  F2FP.SATFINITE.E4M3.F32.PACK_AB_MERGE_C R141, RZ, R141, RZ ;  /* 0x0000008dff8d723e */ /* 0x000fe200048070ff */
[-C--:B------:R-:W-:Y:S01]  /*7430*/  FMUL R134, R134, R88.reuse ;  /* 0x0000005886867220 */ /* 0x080fe20000400000 */
[--C-:B------:R-:W-:Y:S01]  /*7440*/  @!P4 IADD3.X R55, R65, R55, R92.reuse, P1, P2 ;  /* 0x000000374137c210 */ /* 0x100fe20000fe445c */
[-C--:B------:R-:W-:Y:S01]  /*7450*/  FMUL R137, R137, R88.reuse ;  /* 0x0000005889897220 */ /* 0x080fe20000400000 */
[----:B------:R-:W-:Y:S01]  /*7460*/  F2FP.SATFINITE.E4M3.F32.PACK_AB_MERGE_C R139, RZ, R139, RZ ;  /* 0x0000008bff8b723e */ /* 0x000fe200048070ff */
[----:B------:R-:W-:Y:S01]  /*7470*/  FMUL R132, R132, R88 ;  /* 0x0000005884847220 */ /* 0x000fe20000400000 */
[--C-:B--2---:R-:W-:Y:S01]  /*7480*/  @!P3 IADD3 R50, P1, P2, R8, R50, R95.reuse ;  /* 0x000000320832b210 */ /* 0x104fe20007a3e05f */
[-C--:B------:R-:W-:Y:S01]  /*7490*/  FMUL R135, R135, R88.reuse ;  /* 0x0000005887877220 */ /* 0x080fe20000400000 */
[----:B------:R-:W-:Y:S01]  /*74a0*/  F2FP.SATFINITE.E4M3.F32.PACK_AB_MERGE_C R137, RZ, R137, RZ ;  /* 0x00000089ff89723e */ /* 0x000fe200048070ff */
[-C--:B------:R-:W-:Y:S01]  /*74b0*/  FMUL R130, R130, R88.reuse ;  /* 0x0000005882827220 */ /* 0x080fe20000400000 */
[----:B------:R-:W-:Y:S01]  /*74c0*/  @!P3 IADD3.X R51, R65, R51, R92, P1, P2 ;  /* 0x000000334133b210 */ /* 0x000fe20000fe445c */
[-C--:B------:R-:W-:Y:S01]  /*74d0*/  FMUL R133, R133, R88.reuse ;  /* 0x0000005885857220 */ /* 0x080fe20000400000 */
[----:B------:R-:W-:Y:S01]  /*74e0*/  ISETP.LT.OR P3, PT, R63, 0xa, !P0 ;  /* 0x0000000a3f00780c */ /* 0x000fe20004761670 */
[-C--:B------:R-:W-:Y:S01]  /*74f0*/  FMUL R128, R128, R88.reuse ;  /* 0x0000005880807220 */ /* 0x080fe20000400000 */
[----:B------:R-:W-:Y:S01]  /*7500*/  F2FP.SATFINITE.E4M3.F32.PACK_AB_MERGE_C R135, RZ, R135, RZ ;  /* 0x00000087ff87723e */ /* 0x000fe200048070ff */
[-C--:B------:R-:W-:Y:S01]  /*7510*/  FMUL R131, R131, R88.reuse ;  /* 0x0000005883837220 */ /* 0x080fe20000400000 */
[----:B------:R-:W-:Y:S01]  /*7520*/  F2FP.SATFINITE.E4M3.F32.PACK_AB_MERGE_C R133, RZ, R133, RZ ;  /* 0x00000085ff85723e */ /* 0x000fe200048070ff */
[-C--:B------:R-:W-:Y:S01]  /*7530*/  FMUL R126, R126, R88.reuse ;  /* 0x000000587e7e7220 */ /* 0x080fe20000400000 */
[-C--:B------:R-:W-:Y:S01]  /*7540*/  FMUL R129, R129, R88.reuse ;  /* 0x0000005881817220 */ /* 0x080fe20000400000 */
[-C--:B------:R-:W-:Y:S01]  /*7550*/  FMUL R124, R124, R88.reuse ;  /* 0x000000587c7c7220 */ /* 0x080fe20000400000 */
[----:B------:R-:W-:Y:S01]  /*7560*/  F2FP.SATFINITE.E4M3.F32.PACK_AB_MERGE_C R131, RZ, R131, RZ ;  /* 0x00000083ff83723e */ /* 0x000fe200048070ff */
[-C--:B------:R-:W-:Y:S01]  /*7570*/  FMUL R127, R127, R88.reuse ;  /* 0x000000587f7f7220 */ /* 0x080fe20000400000 */
[-C--:B------:R-:W-:Y:S01]  /*7580*/  FMUL R122, R122, R88.reuse ;  /* 0x000000587a7a7220 */ /* 0x080fe20000400000 */
[----:B------:R-:W-:Y:S01]  /*7590*/  F2FP.SATFINITE.E4M3.F32.PACK_AB_MERGE_C R129, RZ, R129, RZ ;  /* 0x00000081ff81723e */ /* 0x000fe200048070ff */
[-C--:B------:R-:W-:Y:S01]  /*75a0*/  FMUL R125, R125, R88.reuse ;  /* 0x000000587d7d7220 */ /* 0x080fe20000400000 */
        /* <DEDUP_REMOVED lines=23> */
[----:B------:R-:W-:Y:S01]  /*7720*/  FMUL R113, R113, R88 ;  /* 0x0000005871717220 */ /* 0x000fe20000400000 */
[----:B0-----:R-:W-:Y:S01]  /*7730*/  @!P3 IADD3 R52, P1, P2, R8, R52, R95 ;  /* 0x000000340834b210 */ /* 0x001fe20007a3e05f */
[----:B------:R-:W-:Y:S01]  /*7740*/  BSSY B1, `(.L_x_36) ;  /* 0x00001b1000017945 */ /* 0x000fe20003800000 */
[----:B------:R-:W-:-:S02]  /*7750*/  F2FP.SATFINITE.E4M3.F32.PACK_AB_MERGE_C R117, RZ, R117, RZ ;  /* 0x00000075ff75723e */ /* 0x000fc400048070ff */
[----:B------:R-:W-:Y:S02]  /*7760*/  @!P3 IADD3.X R53, R65, R53, R92, P1, P2 ;  /* 0x000000354135b210 */ /* 0x000fe40000fe445c */
[----:B------:R-:W-:Y:S02]  /*7770*/  ISETP.LT.OR P3, PT, R63, 0x11, !P0 ;  /* 0x000000113f00780c */ /* 0x000fe40004761670 */
[----:B------:R-:W-:-:S11]  /*7780*/  F2FP.SATFINITE.E4M3.F32.PACK_AB_MERGE_C R113, RZ, R113, RZ ;  /* 0x00000071ff71723e */ /* 0x000fd600048070ff */
[----:B------:R-:W0:Y:S01]  /*7790*/  @!P3 LDC.64 R48, c[0x0][0x5c0] ;  /* 0x00017000ff30bb82 */ /* 0x000e220000000a00 */
[----:B------:R-:W-:-:S04]  /*77a0*/  @P3 LOP3.LUT R138, R138, 0x8, RZ, 0xfc, !PT ;  /* 0x000000088a8a3812 */ /* 0x000fc800078efcff */
[----:B------:R-:W-:Y:S02]  /*77b0*/  LOP3.LUT R138, R138, 0xfffffffd, RZ, 0xc0, !PT ;  /* 0xfffffffd8a8a7812 */ /* 0x000fe400078ec0ff */
[----:B0-----:R-:W-:-:S04]  /*77c0*/  @!P3 IADD3 R48, P1, P2, R8, R48, R95 ;  /* 0x000000300830b210 */ /* 0x001fc80007a3e05f */
[----:B------:R-:W-:Y:S02]  /*77d0*/  @!P3 IADD3.X R49, R65, R49, R92, P1, P2 ;  /* 0x000000314131b210 */ /* 0x000fe40000fe445c */
[----:B------:R-:W-:-:S13]  /*77e0*/  ISETP.LT.OR P3, PT, R63, 0x12, !P0 ;  /* 0x000000123f00780c */ /* 0x000fda0004761670 */
        /* <DEDUP_REMOVED lines=13> */
[----:B------:R-:W-:Y:S02]  /*78c0*/  @P3 LOP3.LUT R138, R138, 0x1, RZ, 0xfc, !PT ;  /* 0x000000018a8a3812 */ /* 0x000fe400078efcff */
[----:B0-----:R-:W-:-:S04]  /*78d0*/  @!P3 IADD3 R42, P0, P1, R8, R42, R95 ;  /* 0x0000002a082ab210 */ /* 0x001fc8000791e05f */
[----:B------:R-:W-:Y:S02]  /*78e0*/  @!P3 IADD3.X R43, R65, R43, R92, P0, P1 ;  /* 0x0000002b412bb210 */ /* 0x000fe400007e245c */
[----:B------:R-:W-:-:S04]  /*78f0*/  ISETP.GE.AND P0, PT, R64, 0x81, PT ;  /* 0x000000814000780c */ /* 0x000fc80003f06270 */
        /* <DEDUP_REMOVED lines=99> */
[----:B------:R-:W-:Y:S02]  /*7f30*/  @!P3 IADD3 R171, P1, P2, R95, R8, R93 ;  /* 0x000000085fabb210 */ /* 0x000fe40007a3e05d */
[----:B------:R-:W-:Y:S02]  /*7f40*/  @P3 LOP3.LUT R173, R173, 0x400, RZ, 0xfc, !PT ;  /* 0x00000400adad3812 */ /* 0x000fe400078efcff */
[----:B------:R-:W-:Y:S02]  /*7f50*/  @!P3 IADD3.X R170, R92, R65, R90, P1, P2 ;  /* 0x000000415caab210 */ /* 0x000fe40000fe445a */
[----:B------:R-:W-:Y:S02]  /*7f60*/  ISETP.LT.OR P3, PT, R63, 0x2, !P0 ;  /* 0x000000023f00780c */ /* 0x000fe40004761670 */
[----:B------:R-:W-:-:S11]  /*7f70*/  LOP3.LUT R173, R173, 0xfffffdff, RZ, 0xc0, !PT ;  /* 0xfffffdffadad7812 */ /* 0x000fd600078ec0ff */
        /* <DEDUP_REMOVED lines=33> */
[----:B------:R-:W-:Y:S02]  /*8190*/  ISETP.GE.AND P1, PT, R64, 0x109, PT ;  /* 0x000001094000780c */ /* 0x000fe40003f26270 */
[----:B------:R-:W-:Y:S02]  /*81a0*/  LOP3.LUT R173, R173, 0xfffffffd, RZ, 0xc0, !PT ;  /* 0xfffffffdadad7812 */ /* 0x000fe400078ec0ff */
[----:B------:R-:W-:-:S02]  /*81b0*/  ISETP.LT.OR P3, PT, R63, 0x1, !P1 ;  /* 0x000000013f00780c */ /* 0x000fc40004f61670 */
[C---:B------:R-:W-:Y:S02]  /*81c0*/  ISETP.LT.OR P5, PT, R63.reuse, 0x9, !P1 ;  /* 0x000000093f00780c */ /* 0x040fe40004fa1670 */
[----:B------:R-:W-:Y:S02]  /*81d0*/  ISETP.LT.OR P4, PT, R63, 0xa, !P1 ;  /* 0x0000000a3f00780c */ /* 0x000fe40004f81670 */
[----:B------:R-:W-:Y:S02]  /*81e0*/  P2R R174, PR, RZ, 0x20 ;  /* 0x00000020ffae7803 */ /* 0x000fe40000000000 */
[----:B------:R-:W-:-:S05]  /*81f0*/  P2R R175, PR, RZ, 0x10 ;  /* 0x00000010ffaf7803 */ /* 0x000fca0000000000 */
[----:B------:R-:W-:Y:S02]  /*8200*/  @!P3 IADD3 R81, P2, P0, R95, R8, R97 ;  /* 0x000000085f51b210 */ /* 0x000fe4000785e061 */
[----:B------:R-:W-:Y:S02]  /*8210*/  @P3 LOP3.LUT R173, R173, 0x2, RZ, 0xfc, !PT ;  /* 0x00000002adad3812 */ /* 0x000fe400078efcff */
[----:B------:R-:W-:Y:S02]  /*8220*/  @!P3 IADD3.X R80, R92, R65, R91, P2, P0 ;  /* 0x000000415c50b210 */ /* 0x000fe400017e045b */
[----:B------:R-:W-:Y:S02]  /*8230*/  ISETP.LT.OR P3, PT, R63, 0x2, !P1 ;  /* 0x000000023f00780c */ /* 0x000fe40004f61670 */
[----:B------:R-:W-:-:S11]  /*8240*/  LOP3.LUT R173, R173, 0xfffffffe, RZ, 0xc0, !PT ;  /* 0xfffffffeadad7812 */ /* 0x000fd600078ec0ff */
[-C--:B------:R-:W-:Y:S02]  /*8250*/  @!P3 IADD3 R79, P2, P0, R95, R8.reuse, R97 ;  /* 0x000000085f4fb210 */ /* 0x080fe4000785e061 */
[----:B------:R-:W-:Y:S02]  /*8260*/  @P3 LOP3.LUT R173, R173, 0x1, RZ, 0xfc, !PT ;  /* 0x00000001adad3812 */ /* 0x000fe400078efcff */
[----:B------:R-:W-:Y:S02]  /*8270*/  @!P3 IADD3.X R78, R92, R65, R91, P2, P0 ;  /* 0x000000415c4eb210 */ /* 0x000fe400017e045b */
[----:B------:R-:W-:Y:S02]  /*8280*/  ISETP.LT.OR P3, PT, R63, 0x11, !P1 ;  /* 0x000000113f00780c */ /* 0x000fe40004f61670 */
[----:B------:R-:W-:Y:S02]  /*8290*/  @!P5 IADD3 R77, P2, P0, R95, R8, R97 ;  /* 0x000000085f4dd210 */ /* 0x000fe4000785e061 */
[----:B------:R-:W-:-:S02]  /*82a0*/  P2R R172, PR, RZ, 0x8 ;  /* 0x00000008ffac7803 */ /* 0x000fc40000000000 */
[CC--:B------:R-:W-:Y:S02]  /*82b0*/  @!P5 IADD3.X R76, R92.reuse, R65.reuse, R91, P2, P0 ;  /* 0x000000415c4cd210 */ /* 0x0c0fe400017e045b */
[-C--:B------:R-:W-:Y:S02]  /*82c0*/  @!P4 IADD3 R75, P2, P0, R95, R8.reuse, R97 ;  /* 0x000000085f4bc210 */ /* 0x080fe4000785e061 */
[----:B------:R-:W-:Y:S02]  /*82d0*/  LOP3.LUT P5, RZ, R173, 0x1000, RZ, 0xc0, !PT ;  /* 0x00001000adff7812 */ /* 0x000fe400078ac0ff */
[----:B------:R-:W-:Y:S02]  /*82e0*/  @!P4 IADD3.X R74, R92, R65, R91, P2, P0 ;  /* 0x000000415c4ac210 */ /* 0x000fe400017e045b */
[----:B------:R-:W-:-:S04]  /*82f0*/  @!P3 IADD3 R73, P2, P0, R95, R8, R97 ;  /* 0x000000085f49b210 */ /* 0x000fc8000785e061 */
[----:B------:R-:W-:Y:S02]  /*8300*/  @!P3 IADD3.X R72, R92, R65, R91, P2, P0 ;  /* 0x000000415c48b210 */ /* 0x000fe400017e045b */
[----:B------:R-:W-:Y:S02]  /*8310*/  ISETP.LT.OR P0, PT, R63, 0x12, !P1 ;  /* 0x000000123f00780c */ /* 0x000fe40004f01670 */
[----:B------:R-:W-:Y:S02]  /*8320*/  LOP3.LUT P3, RZ, R173, 0x2000, RZ, 0xc0, !PT ;  /* 0x00002000adff7812 */ /* 0x000fe4000786c0ff */
[----:B------:R-:W-:-:S09]  /*8330*/  P2R R176, PR, RZ, 0x1 ;  /* 0x00000001ffb07803 */ /* 0x000fd20000000000 */
[----:B------:R-:W-:-:S04]  /*8340*/  @!P0 IADD3 R71, P6, P2, R95, R8, R97 ;  /* 0x000000085f478210 */ /* 0x000fc80007ade061 */
[----:B------:R-:W-:Y:S02]  /*8350*/  @!P0 IADD3.X R70, R92, R65, R91, P6, P2 ;  /* 0x000000415c468210 */ /* 0x000fe400037e445b */
[C---:B------:R-:W-:Y:S02]  /*8360*/  ISETP.LT.OR P2, PT, R63.reuse, 0x19, !P1 ;  /* 0x000000193f00780c */ /* 0x040fe40004f41670 */
[----:B------:R-:W-:Y:S02]  /*8370*/  ISETP.LT.OR P1, PT, R63, 0x1a, !P1 ;  /* 0x0000001a3f00780c */ /* 0x000fe40004f21670 */
[----:B------:R-:W-:Y:S02]  /*8380*/  P2R R177, PR, RZ, 0x4 ;  /* 0x00000004ffb17803 */ /* 0x000fe40000000000 */
[----:B------:R-:W-:-:S07]  /*8390*/  P2R R178, PR, RZ, 0x2 ;  /* 0x00000002ffb27803 */ /* 0x000fce0000000000 */
[----:B------:R-:W-:-:S04]  /*83a0*/  @!P2 IADD3 R69, P4, P6, R95, R8, R97 ;  /* 0x000000085f45a210 */ /* 0x000fc80007e9e061 */
[-C--:B------:R-:W-:Y:S02]  /*83b0*/  @!P2 IADD3.X R68, R92, R65.reuse, R91, P4, P6 ;  /* 0x000000415c44a210 */ /* 0x080fe400027ec45b */
[----:B------:R-:W-:Y:S02]  /*83c0*/  @!P1 IADD3 R67, P0, P6, R95, R8, R97 ;  /* 0x000000085f439210 */ /* 0x000fe40007e1e061 */
[----:B------:R-:W-:Y:S02]  /*83d0*/  ISETP.GE.AND P4, PT, R64, 0x1, PT ;  /* 0x000000014000780c */ /* 0x000fe40003f86270 */
[----:B------:R-:W-:Y:S02]  /*83e0*/  @!P1 IADD3.X R66, R92, R65, R91, P0, P6 ;  /* 0x000000415c429210 */ /* 0x000fe400007ec45b */
[----:B------:R-:W-:Y:S02]  /*83f0*/  ISETP.LT.OR P6, PT, R63, 0x1, !P4 ;  /* 0x000000013f00780c */ /* 0x000fe400067c1670 */
[----:B------:R-:W-:-:S11]  /*8400*/  LOP3.LUT P2, RZ, R173, 0x8000, RZ, 0xc0, !PT ;  /* 0x00008000adff7812 */ /* 0x000fd6000784c0ff */
[----:B------:R-:W0:Y:S02]  /*8410*/  @!P6 LDC.64 R58, c[0x0][0x5c0] ;  /* 0x00017000ff3aeb82 */ /* 0x000e240000000a00 */
[----:B0-----:R-:W-:-:S05]  /*8420*/  @!P6 IADD3 R58, P0, R8, R58, RZ ;  /* 0x0000003a083ae210 */ /* 0x001fca0007f1e0ff */
[----:B------:R-:W-:-:S05]  /*8430*/  @!P6 IMAD.X R59, R65, 0x1, R59, P0 ;  /* 0x00000001413be824 */ /* 0x000fca00000e063b */
[----:B------:R0:W-:Y:S01]  /*8440*/  @!P6 STG.E.U8 desc[UR18][R58.64], R161 ;  /* 0x000000a13a00e986 */ /* 0x0001e2000c101112 */
[----:B------:R-:W-:Y:S02]  /*8450*/  ISETP.LT.OR P6, PT, R63, 0x2, !P4 ;  /* 0x000000023f00780c */ /* 0x000fe400067c1670 */
[----:B0-----:R-:W-:-:S11]  /*8460*/  F2FP.SATFINITE.E4M3.F32.PACK_AB_MERGE_C R161, RZ, R158, RZ ;  /* 0x0000009effa1723e */ /* 0x001fd600048070ff */
[----:B------:R-:W0:Y:S02]  /*8470*/  @!P6 LDC.64 R60, c[0x0][0x5c0] ;  /* 0x00017000ff3ceb82 */ /* 0x000e240000000a00 */
[----:B0-----:R-:W-:-:S05]  /*8480*/  @!P6 IADD3 R60, P0, R8, R60, RZ ;  /* 0x0000003c083ce210 */ /* 0x001fca0007f1e0ff */
[----:B------:R-:W-:Y:S01]  /*8490*/  @!P6 IMAD.X R61, R65, 0x1, R61, P0 ;  /* 0x00000001413de824 */ /* 0x000fe200000e063d */
[----:B------:R-:W-:-:S04]  /*84a0*/  LOP3.LUT P0, RZ, R173, 0x4000, RZ, 0xc0, !PT ;  /* 0x00004000adff7812 */ /* 0x000fc8000780c0ff */
[----:B------:R0:W-:Y:S01]  /*84b0*/  @!P6 STG.E.U8 desc[UR18][R60.64+0x1], R179 ;  /* 0x000001b33c00e986 */ /* 0x0001e2000c101112 */
[----:B------:R-:W-:-:S03]  /*84c0*/  ISETP.LT.OR P6, PT, R63, 0x9, !P4 ;  /* 0x000000093f00780c */ /* 0x000fc600067c1670 */
[----:B------:R-:W-:Y:S01]  /*84d0*/  @!P3 STG.E.U8 desc[UR18][R56.64], R159 ;  /* 0x0000009f3800b986 */ /* 0x000fe2000c101112 */
[----:B------:R-:W-:-:S03]  /*84e0*/  LOP3.LUT P3, RZ, R138, 0x2, RZ, 0xc0, !PT ;  /* 0x000000028aff7812 */ /* 0x000fc6000786c0ff */
[----:B------:R-:W-:Y:S01]  /*84f0*/  @!P5 STG.E.U8 desc[UR18][R54.64+0x1], R161 ;  /* 0x000001a13600d986 */ /* 0x000fe2000c101112 */
[----:B------:R-:W-:Y:S02]  /*8500*/  LOP3.LUT P5, RZ, R138, 0x8, RZ, 0xc0, !PT ;  /* 0x000000088aff7812 */ /* 0x000fe400078ac0ff */
[----:B0-----:R-:W-:-:S03]  /*8510*/  F2FP.SATFINITE.E4M3.F32.PACK_AB_MERGE_C R61, RZ, R152, RZ ;  /* 0x00000098ff3d723e */ /* 0x001fc600048070ff */
        /* <DEDUP_REMOVED lines=15> */
[----:B0-----:R-:W-:-:S05]  /*8610*/  F2FP.SATFINITE.E4M3.F32.PACK_AB_MERGE_C R57, RZ, R148, RZ ;  /* 0x00000094ff39723e */ /* 0x001fca00048070ff */
[----:B------:R-:W0:Y:S02]  /*8620*/  @!P6 LDC.64 R54, c[0x0][0x5c0] ;  /* 0x00017000ff36eb82 */ /* 0x000e240000000a00 */
[----:B0-----:R-:W-:-:S05]  /*8630*/  @!P6 IADD3 R54, P0, R8, R54, RZ ;  /* 0x000000360836e210 */ /* 0x001fca0007f1e0ff */
[----:B------:R-:W-:-:S05]  /*8640*/  @!P6 IMAD.X R55, R65, 0x1, R55, P0 ;  /* 0x000000014137e824 */ /* 0x000fca00000e0637 */
[----:B------:R0:W-:Y:S01]  /*8650*/  @!P6 STG.E.U8 desc[UR18][R54.64+0x10], R153 ;  /* 0x000010993600e986 */ /* 0x0001e2000c101112 */
[----:B------:R-:W-:Y:S02]  /*8660*/  ISETP.LT.OR P6, PT, R63, 0x12, !P4 ;  /* 0x000000123f00780c */ /* 0x000fe400067c1670 */
[----:B0-----:R-:W-:-:S11]  /*8670*/  P2R R54, PR, RZ, 0x2 ;  /* 0x00000002ff367803 */ /* 0x001fd60000000000 */
[----:B------:R-:W0:Y:S01]  /*8680*/  @!P6 LDC.64 R50, c[0x0][0x5c0] ;  /* 0x00017000ff32eb82 */ /* 0x000e220000000a00 */
[----:B------:R-:W-:Y:S02]  /*8690*/  F2FP.SATFINITE.E4M3.F32.PACK_AB_MERGE_C R55, RZ, R150, RZ ;  /* 0x00000096ff37723e */ /* 0x000fe400048070ff */
[----:B0-----:R-:W-:-:S05]  /*86a0*/  @!P6 IADD3 R50, P0, R8, R50, RZ ;  /* 0x000000320832e210 */ /* 0x001fca0007f1e0ff */
[----:B------:R-:W-:Y:S01]  /*86b0*/  @!P6 IMAD.X R51, R65, 0x1, R51, P0 ;  /* 0x000000014133e824 */ /* 0x000fe200000e0633 */
[----:B------:R-:W-:-:S04]  /*86c0*/  LOP3.LUT P0, RZ, R173, 0x40000000, RZ, 0xc0, !PT ;  /* 0x40000000adff7812 */ /* 0x000fc8000780c0ff */
[----:B------:R0:W-:Y:S01]  /*86d0*/  @!P6 STG.E.U8 desc[UR18][R50.64+0x11], R57 ;  /* 0x000011393200e986 */ /* 0x0001e2000c101112 */
[----:B------:R-:W-:-:S03]  /*86e0*/  ISETP.LT.OR P6, PT, R63, 0x19, !P4 ;  /* 0x000000193f00780c */ /* 0x000fc600067c1670 */
[----:B------:R-:W-:Y:S01]  /*86f0*/  @!P5 STG.E.U8 desc[UR18][R48.64+0x10], R151 ;  /* 0x000010973000d986 */ /* 0x000fe2000c101112 */
[----:B------:R-:W-:-:S03]  /*8700*/  LOP3.LUT P5, RZ, R173, 0x80000000, RZ, 0xc0, !PT ;  /* 0x80000000adff7812 */ /* 0x000fc600078ac0ff */
[----:B------:R1:W-:Y:S01]  /*8710*/  @!P3 STG.E.U8 desc[UR18][R46.64+0x11], R55 ;  /* 0x000011372e00b986 */ /* 0x0003e2000c101112 */
[----:B------:R-:W-:Y:S02]  /*8720*/  LOP3.LUT P3, RZ, R173, 0x400, RZ, 0xc0, !PT ;  /* 0x00000400adff7812 */ /* 0x000fe4000786c0ff */
[----:B0-----:R-:W-:-:S03]  /*8730*/  F2FP.SATFINITE.E4M3.F32.PACK_AB_MERGE_C R51, RZ, R144, RZ ;  /* 0x00000090ff33723e */ /* 0x001fc600048070ff */
[----:B------:R-:W0:Y:S01]  /*8740*/  @!P6 LDC.64 R52, c[0x0][0x5c0] ;  /* 0x00017000ff34eb82 */ /* 0x000e220000000a00 */
[----:B-1----:R-:W-:Y:S02]  /*8750*/  F2FP.SATFINITE.E4M3.F32.PACK_AB_MERGE_C R47, RZ, R142, RZ ;  /* 0x0000008eff2f723e */ /* 0x002fe400048070ff */
[----:B0-----:R-:W-:-:S05]  /*8760*/  @!P6 IADD3 R52, P1, R8, R52, RZ ;  /* 0x000000340834e210 */ /* 0x001fca0007f3e0ff */
[----:B------:R-:W-:Y:S01]  /*8770*/  @!P6 IMAD.X R53, R65, 0x1, R53, P1 ;  /* 0x000000014135e824 */ /* 0x000fe200008e0635 */
[----:B------:R-:W-:-:S04]  /*8780*/  ISETP.NE.AND P1, PT, R54, RZ, PT ;  /* 0x000000ff3600720c */ /* 0x000fc80003f25270 */
[----:B------:R-:W-:Y:S01]  /*8790*/  @!P6 STG.E.U8 desc[UR18][R52.64+0x18], R149 ;  /* 0x000018953400e986 */ /* 0x000fe2000c101112 */
[----:B------:R-:W-:-:S13]  /*87a0*/  ISETP.LT.OR P6, PT, R63, 0x1a, !P4 ;  /* 0x0000001a3f00780c */ /* 0x000fda00067c1670 */
[----:B------:R-:W0:Y:S02]  /*87b0*/  @!P6 LDC.64 R48, c[0x0][0x5c0] ;  /* 0x00017000ff30eb82 */ /* 0x000e240000000a00 */
[----:B0-----:R-:W-:-:S05]  /*87c0*/  @!P6 IADD3 R48, P4, R8, R48, RZ ;  /* 0x000000300830e210 */ /* 0x001fca0007f9e0ff */
[----:B------:R-:W-:Y:S01]  /*87d0*/  @!P6 IMAD.X R49, R65, 0x1, R49, P4 ;  /* 0x000000014131e824 */ /* 0x000fe200020e0631 */
[----:B------:R-:W-:-:S04]  /*87e0*/  LOP3.LUT P4, RZ, R173, 0x20000000, RZ, 0xc0, !PT ;  /* 0x20000000adff7812 */ /* 0x000fc8000788c0ff */
[----:B------:R-:W-:Y:S01]  /*87f0*/  P2R R50, PR, RZ, 0x10 ;  /* 0x00000010ff327803 */ /* 0x000fe20000000000 */
[----:B------:R0:W-:Y:S01]  /*8800*/  @!P6 STG.E.U8 desc[UR18][R48.64+0x19], R47 ;  /* 0x0000192f3000e986 */ /* 0x0001e2000c101112 */
[----:B------:R-:W-:-:S03]  /*8810*/  LOP3.LUT P4, RZ, R173, 0x200, RZ, 0xc0, !PT ;  /* 0x00000200adff7812 */ /* 0x000fc6000788c0ff */
[----:B------:R1:W-:Y:S01]  /*8820*/  @!P1 STG.E.U8 desc[UR18][R44.64+0x18], R145 ;  /* 0x000018912c009986 */ /* 0x0003e2000c101112 */
[----:B------:R-:W-:-:S03]  /*8830*/  LOP3.LUT P1, RZ, R173, 0x100, RZ, 0xc0, !PT ;  /* 0x00000100adff7812 */ /* 0x000fc6000782c0ff */
[----:B------:R2:W-:Y:S01]  /*8840*/  @!P2 STG.E.U8 desc[UR18][R42.64+0x19], R51 ;  /* 0x000019332a00a986 */ /* 0x0005e2000c101112 */
[C---:B------:R-:W-:Y:S01]  /*8850*/  LOP3.LUT P2, RZ, R173.reuse, 0x8000000, RZ, 0xc0, !PT ;  /* 0x08000000adff7812 */ /* 0x040fe2000784c0ff */
[----:B0-----:R-:W0:Y:S02]  /*8860*/  @!P3 LDC.64 R46, c[0x0][0x5c0] ;  /* 0x00017000ff2ebb82 */ /* 0x001e240000000a00 */
[----:B------:R3:W-:Y:S01]  /*8870*/  @!P5 STG.E.U8 desc[UR18][R40.64], R147 ;  /* 0x000000932800d986 */ /* 0x0007e2000c101112 */
[C---:B------:R-:W-:Y:S02]  /*8880*/  LOP3.LUT P5, RZ, R173.reuse, 0x40, RZ, 0xc0, !PT ;  /* 0x00000040adff7812 */ /* 0x040fe400078ac0ff */
[----:B------:R-:W-:Y:S02]  /*8890*/  F2FP.SATFINITE.E4M3.F32.PACK_AB_MERGE_C R49, RZ, R146, RZ ;  /* 0x00000092ff31723e */ /* 0x000fe400048070ff */
[----:B-1----:R-:W-:Y:S01]  /*88a0*/  F2FP.SATFINITE.E4M3.F32.PACK_AB_MERGE_C R45, RZ, R136, RZ ;  /* 0x00000088ff2d723e */ /* 0x002fe200048070ff */
[----:B--2---:R-:W1:Y:S02]  /*88b0*/  @!P4 LDC.64 R42, c[0x0][0x5c0] ;  /* 0x00017000ff2acb82 */ /* 0x004e640000000a00 */
[----:B------:R2:W-:Y:S01]  /*88c0*/  @!P0 STG.E.U8 desc[UR18][R38.64+0x1], R49 ;  /* 0x0000013126008986 */ /* 0x0005e2000c101112 */
[----:B------:R-:W-:-:S02]  /*88d0*/  LOP3.LUT P0, RZ, R173, 0x4000000, RZ, 0xc0, !PT ;  /* 0x04000000adff7812 */ /* 0x000fc4000780c0ff */
[----:B---3--:R-:W-:-:S03]  /*88e0*/  F2FP.SATFINITE.E4M3.F32.PACK_AB_MERGE_C R41, RZ, R140, RZ ;  /* 0x0000008cff29723e */ /* 0x008fc600048070ff */
[----:B--2---:R-:W2:Y:S01]  /*88f0*/  @!P1 LDC.64 R38, c[0x0][0x5c0] ;  /* 0x00017000ff269b82 */ /* 0x004ea20000000a00 */
[----:B0-----:R-:W-:-:S05]  /*8900*/  @!P3 IADD3 R46, P6, R171, R46, RZ ;  /* 0x0000002eab2eb210 */ /* 0x001fca0007fde0ff */
[----:B------:R-:W-:Y:S01]  /*8910*/  @!P3 IMAD.X R47, R170, 0x1, R47, P6 ;  /* 0x00000001aa2fb824 */ /* 0x000fe200030e062f */
[----:B-1----:R-:W-:-:S04]  /*8920*/  @!P4 IADD3 R42, P6, R169, R42, RZ ;  /* 0x0000002aa92ac210 */ /* 0x002fc80007fde0ff */
[----:B------:R-:W-:Y:S01]  /*8930*/  @!P3 STG.E.U8 desc[UR18][R46.64], R143 ;  /* 0x0000008f2e00b986 */ /* 0x000fe2000c101112 */
[C---:B------:R-:W-:Y:S01]  /*8940*/  LOP3.LUT P3, RZ, R173.reuse, 0x20, RZ, 0xc0, !PT ;  /* 0x00000020adff7812 */ /* 0x040fe2000786c0ff */
[----:B------:R-:W-:Y:S01]  /*8950*/  @!P4 IMAD.X R43, R168, 0x1, R43, P6 ;  /* 0x00000001a82bc824 */ /* 0x000fe200030e062b */
[----:B------:R-:W-:-:S04]  /*8960*/  LOP3.LUT P6, RZ, R173, 0x10000000, RZ, 0xc0, !PT ;  /* 0x10000000adff7812 */ /* 0x000fc800078cc0ff */
[----:B------:R0:W-:Y:S01]  /*8970*/  @!P4 STG.E.U8 desc[UR18][R42.64+0x1], R41 ;  /* 0x000001292a00c986 */ /* 0x0001e2000c101112 */
[----:B------:R-:W-:Y:S01]  /*8980*/  ISETP.NE.AND P4, PT, R50, RZ, PT ;  /* 0x000000ff3200720c */ /* 0x000fe20003f85270 */
[----:B0-----:R-:W0:-:S12]  /*8990*/  @!P5 LDC.64 R40, c[0x0][0x5c0] ;  /* 0x00017000ff28db82 */ /* 0x001e180000000a00 */
[----:B------:R-:W-:Y:S01]  /*89a0*/  @!P4 STG.E.U8 desc[UR18][R36.64+0x8], R141 ;  /* 0x0000088d2400c986 */ /* 0x000fe2000c101112 */
[----:B------:R-:W-:-:S03]  /*89b0*/  LOP3.LUT P4, RZ, R173, 0x10, RZ, 0xc0, !PT ;  /* 0x00000010adff7812 */ /* 0x000fc6000788c0ff */
[----:B------:R1:W-:Y:S01]  /*89c0*/  @!P6 STG.E.U8 desc[UR18][R34.64+0x9], R45 ;  /* 0x0000092d2200e986 */ /* 0x0003e2000c101112 */
[----:B--2---:R-:W-:-:S05]  /*89d0*/  @!P1 IADD3 R38, P6, R167, R38, RZ ;  /* 0x00000026a7269210 */ /* 0x004fca0007fde0ff */
[----:B------:R-:W-:-:S05]  /*89e0*/  @!P1 IMAD.X R39, R166, 0x1, R39, P6 ;  /* 0x00000001a6279824 */ /* 0x000fca00030e0627 */
[----:B------:R2:W-:Y:S01]  /*89f0*/  @!P1 STG.E.U8 desc[UR18][R38.64+0x8], R139 ;  /* 0x0000088b26009986 */ /* 0x0005e2000c101112 */
[----:B-1----:R-:W1:Y:S01]  /*8a00*/  @!P3 LDC.64 R34, c[0x0][0x5c0] ;  /* 0x00017000ff22bb82 */ /* 0x002e620000000a00 */
[----:B------:R-:W-:Y:S02]  /*8a10*/  LOP3.LUT P1, RZ, R173, 0x8, RZ, 0xc0, !PT ;  /* 0x00000008adff7812 */ /* 0x000fe4000782c0ff */
[----:B0-----:R-:W-:-:S05]  /*8a20*/  @!P5 IADD3 R36, P6, R165, R40, RZ ;  /* 0x00000028a524d210 */ /* 0x001fca0007fde0ff */
[----:B------:R-:W-:Y:S01]  /*8a30*/  @!P5 IMAD.X R37, R164, 0x1, R41, P6 ;  /* 0x00000001a425d824 */ /* 0x000fe200030e0629 */
[----:B------:R-:W-:Y:S02]  /*8a40*/  F2FP.SATFINITE.E4M3.F32.PACK_AB_MERGE_C R41, RZ, R134, RZ ;  /* 0x00000086ff29723e */ /* 0x000fe400048070ff */
[----:B--2---:R-:W-:-:S03]  /*8a50*/  F2FP.SATFINITE.E4M3.F32.PACK_AB_MERGE_C R39, RZ, R132, RZ ;  /* 0x00000084ff27723e */ /* 0x004fc600048070ff */
[----:B------:R0:W-:Y:S01]  /*8a60*/  @!P5 STG.E.U8 desc[UR18][R36.64+0x9], R41 ;  /* 0x000009292400d986 */ /* 0x0001e2000c101112 */
[----:B------:R-:W-:-:S03]  /*8a70*/  LOP3.LUT P5, RZ, R173, 0x800000, RZ, 0xc0, !PT ;  /* 0x00800000adff7812 */ /* 0x000fc600078ac0ff */
[----:B------:R-:W-:Y:S01]  /*8a80*/  @!P2 STG.E.U8 desc[UR18][R32.64+0x10], R137 ;  /* 0x000010892000a986 */ /* 0x000fe2000c101112 */
[----:B------:R-:W-:Y:S02]  /*8a90*/  LOP3.LUT P2, RZ, R173, 0x4, RZ, 0xc0, !PT ;  /* 0x00000004adff7812 */ /* 0x000fe4000784c0ff */
[----:B-1----:R-:W-:Y:S01]  /*8aa0*/  @!P3 IADD3 R34, P6, R163, R34, RZ ;  /* 0x00000022a322b210 */ /* 0x002fe20007fde0ff */
[----:B------:R1:W-:Y:S01]  /*8ab0*/  @!P0 STG.E.U8 desc[UR18][R30.64+0x11], R39 ;  /* 0x000011271e008986 */ /* 0x0003e2000c101112 */
[----:B------:R-:W-:Y:S01]  /*8ac0*/  LOP3.LUT P0, RZ, R173, 0x2, RZ, 0xc0, !PT ;  /* 0x00000002adff7812 */ /* 0x000fe2000780c0ff */
[----:B0-----:R-:W0:Y:S02]  /*8ad0*/  @!P4 LDC.64 R36, c[0x0][0x5c0] ;  /* 0x00017000ff24cb82 */ /* 0x001e240000000a00 */
[----:B------:R-:W-:-:S05]  /*8ae0*/  @!P3 IMAD.X R35, R162, 0x1, R35, P6 ;  /* 0x00000001a223b824 */ /* 0x000fca00030e0623 */
[----:B------:R2:W-:Y:S01]  /*8af0*/  @!P3 STG.E.U8 desc[UR18][R34.64+0x10], R135 ;  /* 0x000010872200b986 */ /* 0x0005e2000c101112 */
[----:B------:R-:W-:Y:S01]  /*8b00*/  LOP3.LUT P3, RZ, R173, 0x400000, RZ, 0xc0, !PT ;  /* 0x00400000adff7812 */ /* 0x000fe2000786c0ff */
[----:B-1----:R-:W1:Y:S01]  /*8b10*/  @!P1 LDC.64 R30, c[0x0][0x5c0] ;  /* 0x00017000ff1e9b82 */ /* 0x002e620000000a00 */
[----:B--2---:R-:W-:Y:S02]  /*8b20*/  F2FP.SATFINITE.E4M3.F32.PACK_AB_MERGE_C R35, RZ, R128, RZ ;  /* 0x00000080ff23723e */ /* 0x004fe400048070ff */
[----:B0-----:R-:W-:-:S05]  /*8b30*/  @!P4 IADD3 R32, P6, R87, R36, RZ ;  /* 0x000000245720c210 */ /* 0x001fca0007fde0ff */
[----:B------:R-:W-:Y:S01]  /*8b40*/  @!P4 IMAD.X R33, R86, 0x1, R37, P6 ;  /* 0x000000015621c824 */ /* 0x000fe200030e0625 */
[----:B------:R-:W-:Y:S02]  /*8b50*/  F2FP.SATFINITE.E4M3.F32.PACK_AB_MERGE_C R37, RZ, R130, RZ ;  /* 0x00000082ff25723e */ /* 0x000fe400048070ff */
[----:B------:R-:W-:-:S03]  /*8b60*/  LOP3.LUT P6, RZ, R173, 0x2000000, RZ, 0xc0, !PT ;  /* 0x02000000adff7812 */ /* 0x000fc600078cc0ff */
[----:B------:R0:W-:Y:S01]  /*8b70*/  @!P4 STG.E.U8 desc[UR18][R32.64+0x11], R37 ;  /* 0x000011252000c986 */ /* 0x0001e2000c101112 */
[----:B------:R-:W-:-:S09]  /*8b80*/  LOP3.LUT P4, RZ, R173, 0x1, RZ, 0xc0, !PT ;  /* 0x00000001adff7812 */ /* 0x000fd2000788c0ff */
[----:B------:R-:W-:Y:S01]  /*8b90*/  @!P6 STG.E.U8 desc[UR18][R28.64+0x18], R133 ;  /* 0x000018851c00e986 */ /* 0x000fe2000c101112 */
[----:B-1----:R-:W-:Y:S01]  /*8ba0*/  @!P1 IADD3 R30, P6, R85, R30, RZ ;  /* 0x0000001e551e9210 */ /* 0x002fe20007fde0ff */
[----:B0-----:R-:W0:Y:S02]  /*8bb0*/  @!P2 LDC.64 R32, c[0x0][0x5c0] ;  /* 0x00017000ff20ab82 */ /* 0x001e240000000a00 */
[----:B------:R1:W-:Y:S01]  /*8bc0*/  @!P5 STG.E.U8 desc[UR18][R26.64+0x19], R35 ;  /* 0x000019231a00d986 */ /* 0x0003e2000c101112 */
[----:B------:R-:W-:Y:S01]  /*8bd0*/  LOP3.LUT P5, RZ, R173, 0x200000, RZ, 0xc0, !PT ;  /* 0x00200000adff7812 */ /* 0x000fe200078ac0ff */
[----:B------:R-:W-:-:S05]  /*8be0*/  @!P1 IMAD.X R31, R84, 0x1, R31, P6 ;  /* 0x00000001541f9824 */ /* 0x000fca00030e061f */
[----:B------:R2:W-:Y:S01]  /*8bf0*/  @!P1 STG.E.U8 desc[UR18][R30.64+0x18], R131 ;  /* 0x000018831e009986 */ /* 0x0005e2000c101112 */
[----:B------:R-:W-:Y:S01]  /*8c00*/  ISETP.NE.AND P1, PT, R178, RZ, PT ;  /* 0x000000ffb200720c */ /* 0x000fe20003f25270 */
[----:B-1----:R-:W1:Y:S01]  /*8c10*/  @!P0 LDC.64 R26, c[0x0][0x5c0] ;  /* 0x00017000ff1a8b82 */ /* 0x002e620000000a00 */
[----:B--2---:R-:W-:Y:S02]  /*8c20*/  F2FP.SATFINITE.E4M3.F32.PACK_AB_MERGE_C R31, RZ, R124, RZ ;  /* 0x0000007cff1f723e */ /* 0x004fe400048070ff */
[----:B0-----:R-:W-:-:S05]  /*8c30*/  @!P2 IADD3 R28, P6, R83, R32, RZ ;  /* 0x00000020531ca210 */ /* 0x001fca0007fde0ff */
[----:B------:R-:W-:Y:S01]  /*8c40*/  @!P2 IMAD.X R29, R82, 0x1, R33, P6 ;  /* 0x00000001521da824 */ /* 0x000fe200030e0621 */
[----:B------:R-:W-:Y:S02]  /*8c50*/  F2FP.SATFINITE.E4M3.F32.PACK_AB_MERGE_C R33, RZ, R126, RZ ;  /* 0x0000007eff21723e */ /* 0x000fe400048070ff */
[----:B------:R-:W-:-:S03]  /*8c60*/  LOP3.LUT P6, RZ, R173, 0x1000000, RZ, 0xc0, !PT ;  /* 0x01000000adff7812 */ /* 0x000fc600078cc0ff */
[----:B------:R0:W-:Y:S01]  /*8c70*/  @!P2 STG.E.U8 desc[UR18][R28.64+0x19], R33 ;  /* 0x000019211c00a986 */ /* 0x0001e2000c101112 */
[----:B------:R-:W-:-:S09]  /*8c80*/  ISETP.NE.AND P2, PT, R177, RZ, PT ;  /* 0x000000ffb100720c */ /* 0x000fd20003f45270 */
[----:B------:R-:W-:Y:S01]  /*8c90*/  @!P6 STG.E.U8 desc[UR18][R24.64], R129 ;  /* 0x000000811800e986 */ /* 0x000fe2000c101112 */
[----:B-1----:R-:W-:Y:S01]  /*8ca0*/  @!P0 IADD3 R26, P6, R81, R26, RZ ;  /* 0x0000001a511a8210 */ /* 0x002fe20007fde0ff */
[----:B0-----:R-:W0:Y:S02]  /*8cb0*/  @!P4 LDC.64 R28, c[0x0][0x5c0] ;  /* 0x00017000ff1ccb82 */ /* 0x001e240000000a00 */
[----:B------:R-:W-:Y:S01]  /*8cc0*/  @!P3 STG.E.U8 desc[UR18][R22.64+0x1], R31 ;  /* 0x0000011f1600b986 */ /* 0x000fe2000c101112 */
[----:B------:R-:W-:Y:S01]  /*8cd0*/  LOP3.LUT P3, RZ, R173, 0x80000, RZ, 0xc0, !PT ;  /* 0x00080000adff7812 */ /* 0x000fe2000786c0ff */
[----:B------:R-:W-:-:S05]  /*8ce0*/  @!P0 IMAD.X R27, R80, 0x1, R27, P6 ;  /* 0x00000001501b8824 */ /* 0x000fca00030e061b */
[----:B------:R1:W-:Y:S01]  /*8cf0*/  @!P0 STG.E.U8 desc[UR18][R26.64], R127 ;  /* 0x0000007f1a008986 */ /* 0x0003e2000c101112 */
[----:B------:R-:W-:Y:S02]  /*8d00*/  ISETP.NE.AND P0, PT, R176, RZ, PT ;  /* 0x000000ffb000720c */ /* 0x000fe40003f05270 */
[----:B-1----:R-:W-:Y:S02]  /*8d10*/  F2FP.SATFINITE.E4M3.F32.PACK_AB_MERGE_C R27, RZ, R120, RZ ;  /* 0x00000078ff1b723e */ /* 0x002fe400048070ff */
[----:B0-----:R-:W-:-:S05]  /*8d20*/  @!P4 IADD3 R24, P6, R79, R28, RZ ;  /* 0x0000001c4f18c210 */ /* 0x001fca0007fde0ff */
[----:B------:R-:W-:Y:S01]  /*8d30*/  @!P4 IMAD.X R25, R78, 0x1, R29, P6 ;  /* 0x000000014e19c824 */ /* 0x000fe200030e061d */
[----:B------:R-:W-:Y:S02]  /*8d40*/  F2FP.SATFINITE.E4M3.F32.PACK_AB_MERGE_C R29, RZ, R122, RZ ;  /* 0x0000007aff1d723e */ /* 0x000fe400048070ff */
[----:B------:R-:W-:-:S03]  /*8d50*/  LOP3.LUT P6, RZ, R173, 0x100000, RZ, 0xc0, !PT ;  /* 0x00100000adff7812 */ /* 0x000fc600078cc0ff */
[----:B------:R0:W-:Y:S01]  /*8d60*/  @!P4 STG.E.U8 desc[UR18][R24.64+0x1], R29 ;  /* 0x0000011d1800c986 */ /* 0x0001e2000c101112 */
[----:B------:R-:W-:-:S03]  /*8d70*/  ISETP.NE.AND P4, PT, R175, RZ, PT ;  /* 0x000000ffaf00720c */ /* 0x000fc60003f85270 */
[----:B------:R-:W-:Y:S01]  /*8d80*/  @!P5 STG.E.U8 desc[UR18][R20.64+0x8], R125 ;  /* 0x0000087d1400d986 */ /* 0x000fe2000c101112 */
[----:B------:R-:W-:-:S05]  /*8d90*/  ISETP.NE.AND P5, PT, R174, RZ, PT ;  /* 0x000000ffae00720c */ /* 0x000fca0003fa5270 */
[----:B------:R1:W-:Y:S04]  /*8da0*/  @!P6 STG.E.U8 desc[UR18][R18.64+0x9], R27 ;  /* 0x0000091b1200e986 */ /* 0x0003e8000c101112 */
[----:B0-----:R-:W0:Y:S08]  /*8db0*/  @!P4 LDC.64 R24, c[0x0][0x5c0] ;  /* 0x00017000ff18cb82 */ /* 0x001e300000000a00 */
[----:B------:R-:W2:Y:S08]  /*8dc0*/  @!P5 LDC.64 R22, c[0x0][0x5c0] ;  /* 0x00017000ff16db82 */ /* 0x000eb00000000a00 */
[----:B-1----:R-:W1:Y:S01]  /*8dd0*/  @!P0 LDC.64 R26, c[0x0][0x5c0] ;  /* 0x00017000ff1a8b82 */ /* 0x002e620000000a00 */
[----:B--2---:R-:W-:-:S05]  /*8de0*/  @!P5 IADD3 R22, P6, R77, R22, RZ ;  /* 0x000000164d16d210 */ /* 0x004fca0007fde0ff */
[----:B------:R-:W-:Y:S01]  /*8df0*/  @!P5 IMAD.X R23, R76, 0x1, R23, P6 ;  /* 0x000000014c17d824 */ /* 0x000fe200030e0617 */
[----:B------:R-:W-:-:S04]  /*8e00*/  LOP3.LUT P6, RZ, R173, 0x10000, RZ, 0xc0, !PT ;  /* 0x00010000adff7812 */ /* 0x000fc800078cc0ff */
[----:B------:R2:W-:Y:S01]  /*8e10*/  @!P5 STG.E.U8 desc[UR18][R22.64+0x8], R123 ;  /* 0x0000087b1600d986 */ /* 0x0005e2000c101112 */
[----:B0-----:R-:W-:-:S05]  /*8e20*/  @!P4 IADD3 R20, P5, R75, R24, RZ ;  /* 0x000000184b14c210 */ /* 0x001fca0007fbe0ff */
[----:B------:R-:W-:Y:S01]  /*8e30*/  @!P4 IMAD.X R21, R74, 0x1, R25, P5 ;  /* 0x000000014a15c824 */ /* 0x000fe200028e0619 */
[----:B------:R-:W-:Y:S02]  /*8e40*/  F2FP.SATFINITE.E4M3.F32.PACK_AB_MERGE_C R25, RZ, R118, RZ ;  /* 0x00000076ff19723e */ /* 0x000fe400048070ff */
[----:B------:R-:W-:-:S03]  /*8e50*/  LOP3.LUT P5, RZ, R173, 0x20000, RZ, 0xc0, !PT ;  /* 0x00020000adff7812 */ /* 0x000fc600078ac0ff */
[----:B------:R0:W-:Y:S01]  /*8e60*/  @!P4 STG.E.U8 desc[UR18][R20.64+0x9], R25 ;  /* 0x000009191400c986 */ /* 0x0001e2000c101112 */
[----:B------:R-:W-:Y:S02]  /*8e70*/  LOP3.LUT P4, RZ, R173, 0x40000, RZ, 0xc0, !PT ;  /* 0x00040000adff7812 */ /* 0x000fe4000788c0ff */
[----:B--2---:R-:W-:Y:S01]  /*8e80*/  F2FP.SATFINITE.E4M3.F32.PACK_AB_MERGE_C R23, RZ, R116, RZ ;  /* 0x00000074ff17723e */ /* 0x004fe200048070ff */
[----:B------:R-:W-:Y:S01]  /*8e90*/  @!P3 STG.E.U8 desc[UR18][R16.64+0x10], R121 ;  /* 0x000010791000b986 */ /* 0x000fe2000c101112 */
[----:B------:R-:W-:Y:S01]  /*8ea0*/  ISETP.NE.AND P3, PT, R172, RZ, PT ;  /* 0x000000ffac00720c */ /* 0x000fe20003f65270 */
[----:B0-----:R-:W0:Y:S01]  /*8eb0*/  @!P2 LDC.64 R24, c[0x0][0x5c0] ;  /* 0x00017000ff18ab82 */ /* 0x001e220000000a00 */
[----:B------:R-:W-:-:S07]  /*8ec0*/  F2FP.SATFINITE.E4M3.F32.PACK_AB_MERGE_C R21, RZ, R108, RZ ;  /* 0x0000006cff15723e */ /* 0x000fce00048070ff */
[----:B------:R2:W-:Y:S04]  /*8ed0*/  @!P4 STG.E.U8 desc[UR18][R14.64+0x11], R23 ;  /* 0x000011170e00c986 */ /* 0x0005e8000c101112 */
[----:B------:R-:W3:Y:S08]  /*8ee0*/  @!P3 LDC.64 R18, c[0x0][0x5c0] ;  /* 0x00017000ff12bb82 */ /* 0x000ef00000000a00 */
[----:B--2---:R-:W2:Y:S01]  /*8ef0*/  @!P1 LDC.64 R22, c[0x0][0x5c0] ;  /* 0x00017000ff169b82 */ /* 0x004ea20000000a00 */
[----:B---3--:R-:W-:-:S05]  /*8f00*/  @!P3 IADD3 R18, P4, R73, R18, RZ ;  /* 0x000000124912b210 */ /* 0x008fca0007f9e0ff */
[----:B------:R-:W-:Y:S01]  /*8f10*/  @!P3 IMAD.X R19, R72, 0x1, R19, P4 ;  /* 0x000000014813b824 */ /* 0x000fe200020e0613 */
[----:B0-----:R-:W-:-:S04]  /*8f20*/  @!P2 IADD3 R14, P4, R69, R24, RZ ;  /* 0x00000018450ea210 */ /* 0x001fc80007f9e0ff */
[----:B------:R0:W-:Y:S01]  /*8f30*/  @!P3 STG.E.U8 desc[UR18][R18.64+0x10], R111 ;  /* 0x0000106f1200b986 */ /* 0x0001e2000c101112 */
[----:B-1----:R-:W-:Y:S01]  /*8f40*/  @!P0 IADD3 R16, P3, R71, R26, RZ ;  /* 0x0000001a47108210 */ /* 0x002fe20007f7e0ff */
[----:B------:R-:W-:-:S04]  /*8f50*/  @!P2 IMAD.X R15, R68, 0x1, R25, P4 ;  /* 0x00000001440fa824 */ /* 0x000fc800020e0619 */
[----:B------:R-:W-:Y:S01]  /*8f60*/  @!P0 IMAD.X R17, R70, 0x1, R27, P3 ;  /* 0x0000000146118824 */ /* 0x000fe200018e061b */
[----:B------:R-:W-:-:S04]  /*8f70*/  ISETP.GE.AND P3, PT, R64, 0x181, PT ;  /* 0x000001814000780c */ /* 0x000fc80003f66270 */
[----:B------:R2:W-:Y:S01]  /*8f80*/  @!P0 STG.E.U8 desc[UR18][R16.64+0x11], R21 ;  /* 0x0000111510008986 */ /* 0x0005e2000c101112 */
[C---:B------:R-:W-:Y:S02]  /*8f90*/  ISETP.LT.OR P0, PT, R63.reuse, 0x1, !P3 ;  /* 0x000000013f00780c */ /* 0x040fe40005f01670 */
[----:B------:R-:W-:Y:S01]  /*8fa0*/  ISETP.LT.OR P4, PT, R63, 0x2, !P3 ;  /* 0x000000023f00780c */ /* 0x000fe20005f81670 */
[----:B------:R1:W-:Y:S01]  /*8fb0*/  @!P5 STG.E.U8 desc[UR18][R12.64+0x18], R119 ;  /* 0x000018770c00d986 */ /* 0x0003e2000c101112 */
[----:B0-----:R-:W-:-:S05]  /*8fc0*/  F2FP.SATFINITE.E4M3.F32.PACK_AB_MERGE_C R19, RZ, R114, RZ ;  /* 0x00000072ff13723e */ /* 0x001fca00048070ff */
[----:B------:R0:W-:Y:S01]  /*8fd0*/  @!P6 STG.E.U8 desc[UR18][R10.64+0x19], R19 ;  /* 0x000019130a00e986 */ /* 0x0001e2000c101112 */
[----:B--2---:R-:W-:-:S03]  /*8fe0*/  @!P1 IADD3 R16, P5, R67, R22, RZ ;  /* 0x0000001643109210 */ /* 0x004fc60007fbe0ff */
[----:B------:R-:W2:Y:S01]  /*8ff0*/  @!P0 LDC.64 R24, c[0x0][0x5c0] ;  /* 0x00017000ff188b82 */ /* 0x000ea20000000a00 */
[----:B------:R-:W-:Y:S01]  /*9000*/  F2FP.SATFINITE.E4M3.F32.PACK_AB_MERGE_C R21, RZ, R112, RZ ;  /* 0x00000070ff15723e */ /* 0x000fe200048070ff */
[----:B------:R3:W-:Y:S01]  /*9010*/  @!P2 STG.E.U8 desc[UR18][R14.64+0x18], R115 ;  /* 0x000018730e00a986 */ /* 0x0007e2000c101112 */
[----:B------:R-:W-:Y:S01]  /*9020*/  @!P1 IMAD.X R17, R66, 0x1, R23, P5 ;  /* 0x0000000142119824 */ /* 0x000fe200028e0617 */
[----:B------:R-:W-:Y:S01]  /*9030*/  ISETP.LT.OR P2, PT, R63, 0x9, !P3 ;  /* 0x000000093f00780c */ /* 0x000fe20005f41670 */
[----:B-1----:R-:W-:Y:S01]  /*9040*/  @!P0 IMAD R12, R7, 0x180, RZ ;  /* 0x00000180070c8824 */ /* 0x002fe200078e02ff */
[----:B------:R-:W-:Y:S01]  /*9050*/  ISETP.LT.OR P5, PT, R63, 0xa, !P3 ;  /* 0x0000000a3f00780c */ /* 0x000fe20005fa1670 */
[--C-:B------:R-:W-:Y:S01]  /*9060*/  @!P4 IMAD.MOV.U32 R13, RZ, RZ, R65.reuse ;  /* 0x000000ffff0dc224 */ /* 0x100fe200078e0041 */
[----:B------:R-:W1:Y:S01]  /*9070*/  @!P4 LDC.64 R26, c[0x0][0x5c0] ;  /* 0x00017000ff1acb82 */ /* 0x000e620000000a00 */
[----:B0-----:R-:W-:Y:S01]  /*9080*/  @!P0 IMAD.MOV.U32 R10, RZ, RZ, R8 ;  /* 0x000000ffff0a8224 */ /* 0x001fe200078e0008 */
[----:B------:R0:W-:Y:S01]  /*9090*/  @!P1 STG.E.U8 desc[UR18][R16.64+0x19], R21 ;  /* 0x0000191510009986 */ /* 0x0001e2000c101112 */
[----:B------:R-:W-:-:S02]  /*90a0*/  @!P0 IMAD.MOV.U32 R11, RZ, RZ, R65 ;  /* 0x000000ffff0b8224 */ /* 0x000fc400078e0041 */
[----:B---3--:R-:W-:Y:S02]  /*90b0*/  @!P4 IMAD R14, R7, 0x180, RZ ;  /* 0x00000180070ec824 */ /* 0x008fe400078e02ff */
[----:B------:R-:W-:Y:S02]  /*90c0*/  @!P0 IMAD.WIDE.U32 R10, R6, 0x180, R10 ;  /* 0x00000180060a8825 */ /* 0x000fe400078e000a */
[----:B------:R-:W3:Y:S01]  /*90d0*/  @!P2 LDC.64 R18, c[0x0][0x5c0] ;  /* 0x00017000ff12ab82 */ /* 0x000ee20000000a00 */
[----:B0-----:R-:W-:Y:S02]  /*90e0*/  F2FP.SATFINITE.E4M3.F32.PACK_AB_MERGE_C R17, RZ, R110, RZ ;  /* 0x0000006eff11723e */ /* 0x001fe400048070ff */
[----:B--2---:R-:W-:-:S05]  /*90f0*/  @!P0 IADD3 R10, P1, R10, R24, RZ ;  /* 0x000000180a0a8210 */ /* 0x004fca0007f3e0ff */
[----:B------:R-:W0:Y:S01]  /*9100*/  @!P5 LDC.64 R22, c[0x0][0x5c0] ;  /* 0x00017000ff16db82 */ /* 0x000e220000000a00 */
[----:B------:R-:W-:Y:S01]  /*9110*/  @!P0 IADD3.X R11, R25, R11, R12, P1, !PT ;  /* 0x0000000b190b8210 */ /* 0x000fe20000ffe40c */
[----:B------:R-:W-:-:S04]  /*9120*/  @!P4 IMAD.MOV.U32 R12, RZ, RZ, R8 ;  /* 0x000000ffff0cc224 */ /* 0x000fc800078e0008 */
[----:B------:R-:W-:Y:S01]  /*9130*/  @!P4 IMAD.WIDE.U32 R12, R6, 0x180, R12 ;  /* 0x00000180060cc825 */ /* 0x000fe200078e000c */
[----:B------:R2:W-:Y:S01]  /*9140*/  @!P0 STG.E.U8 desc[UR18][R10.64], R117 ;  /* 0x000000750a008986 */ /* 0x0005e2000c101112 */
[----:B------:R-:W-:Y:S02]  /*9150*/  ISETP.GE.AND P0, PT, R64, 0x189, PT ;  /* 0x000001894000780c */ /* 0x000fe40003f06270 */
[----:B------:R-:W-:Y:S01]  /*9160*/  @!P2 IMAD.MOV.U32 R64, RZ, RZ, R8 ;  /* 0x000000ffff40a224 */ /* 0x000fe200078e0008 */
[----:B-1----:R-:W-:-:S04]  /*9170*/  @!P4 IADD3 R12, P1, R12, R26, RZ ;  /* 0x0000001a0c0cc210 */ /* 0x002fc80007f3e0ff */
[----:B------:R-:W-:Y:S01]  /*9180*/  @!P4 IADD3.X R13, R27, R13, R14, P1, !PT ;  /* 0x0000000d1b0dc210 */ /* 0x000fe20000ffe40e */
[----:B------:R-:W-:Y:S01]  /*9190*/  @!P2 IMAD.WIDE.U32 R14, R6, 0x180, R64 ;  /* 0x00000180060ea825 */ /* 0x000fe200078e0040 */
[----:B------:R-:W-:-:S03]  /*91a0*/  ISETP.LT.OR P1, PT, R63, 0x1, !P0 ;  /* 0x000000013f00780c */ /* 0x000fc60004721670 */
[----:B------:R2:W-:Y:S10]  /*91b0*/  @!P4 STG.E.U8 desc[UR18][R12.64+0x1], R17 ;  /* 0x000001110c00c986 */ /* 0x0005f4000c101112 */
[----:B---3--:R-:W-:Y:S05]  /*91c0*/  @P1 BRA `(.L_x_37) ;  /* 0x0000000000201947 */ /* 0x008fea0003800000 */
[----:B------:R-:W-:Y:S01]  /*91d0*/  IMAD.MOV.U32 R64, RZ, RZ, R8 ;  /* 0x000000ffff407224 */ /* 0x000fe200078e0008 */
[----:B------:R-:W-:Y:S01]  /*91e0*/  ULDC.64 UR6, c[0x0][0x5c0] ;  /* 0x0001700000067ab9 */ /* 0x000fe20000000a00 */
[----:B--2---:R-:W-:Y:S02]  /*91f0*/  IMAD R13, R7, 0x180, RZ ;  /* 0x00000180070d7824 */ /* 0x004fe400078e02ff */
[----:B------:R-:W-:-:S04]  /*9200*/  IMAD.WIDE.U32 R10, R6, 0x180, R64 ;  /* 0x00000180060a7825 */ /* 0x000fc800078e0040 */
[----:B------:R-:W-:Y:S01]  /*9210*/  IMAD.IADD R13, R11, 0x1, R13 ;  /* 0x000000010b0d7824 */ /* 0x000fe200078e020d */
[----:B------:R-:W-:-:S04]  /*9220*/  IADD3 R10, P1, P4, R10, UR6, R95 ;  /* 0x000000060a0a7c10 */ /* 0x000fc8000fc3e05f */
[----:B------:R-:W-:-:S05]  /*9230*/  IADD3.X R11, R13, UR7, R92, P1, P4 ;  /* 0x000000070d0b7c10 */ /* 0x000fca0008fe845c */
[----:B------:R1:W-:Y:S04]  /*9240*/  STG.E.U8 desc[UR18][R10.64], R113 ;  /* 0x000000710a007986 */ /* 0x0003e8000c101112 */
.L_x_37:
[----:B------:R-:W-:Y:S05]  /*9250*/  BSYNC B1 ;  /* 0x0000000000017941 */ /* 0x000fea0003800000 */
.L_x_36:
[----:B------:R-:W-:Y:S01]  /*9260*/  ISETP.LT.OR P1, PT, R63, 0x2, !P0 ;  /* 0x000000023f00780c */ /* 0x000fe20004721670 */
[----:B-12---:R-:W-:Y:S02]  /*9270*/  @!P2 IMAD R10, R7, 0x180, RZ ;  /* 0x00000180070aa824 */ /* 0x006fe400078e02ff */
[----:B------:R-:W-:Y:S01]  /*9280*/  FMUL R106, R106, R88 ;  /* 0x000000586a6a7220 */ /* 0x000fe20000400000 */
[----:B------:R-:W-:Y:S01]  /*9290*/  @!P2 IADD3 R12, P4, R14, R18, RZ ;  /* 0x000000120e0ca210 */ /* 0x000fe20007f9e0ff */
[----:B------:R-:W-:Y:S03]  /*92a0*/  BSSY B1, `(.L_x_38) ;  /* 0x000000c000017945 */ /* 0x000fe60003800000 */
[----:B------:R-:W-:Y:S02]  /*92b0*/  @!P2 IADD3.X R13, R19, R15, R10, P4, !PT ;  /* 0x0000000f130da210 */ /* 0x000fe400027fe40a */
[----:B------:R-:W-:-:S03]  /*92c0*/  F2FP.SATFINITE.E4M3.F32.PACK_AB_MERGE_C R15, RZ, R106, RZ ;  /* 0x0000006aff0f723e */ /* 0x000fc600048070ff */
[----:B------:R-:W-:Y:S05]  /*92d0*/  @P1 BRA `(.L_x_39) ;  /* 0x0000000000201947 */ /* 0x000fea0003800000 */
[----:B------:R-:W-:Y:S01]  /*92e0*/  IMAD.MOV.U32 R64, RZ, RZ, R8 ;  /* 0x000000ffff407224 */ /* 0x000fe200078e0008 */
[----:B------:R-:W-:Y:S01]  /*92f0*/  ULDC.64 UR6, c[0x0][0x5c0] ;  /* 0x0001700000067ab9 */ /* 0x000fe20000000a00 */
[----:B------:R-:W-:Y:S02]  /*9300*/  IMAD R17, R7, 0x180, RZ ;  /* 0x0000018007117824 */ /* 0x000fe400078e02ff */
[----:B------:R-:W-:-:S04]  /*9310*/  IMAD.WIDE.U32 R10, R6, 0x180, R64 ;  /* 0x00000180060a7825 */ /* 0x000fc800078e0040 */
[----:B------:R-:W-:Y:S01]  /*9320*/  IMAD.IADD R17, R11, 0x1, R17 ;  /* 0x000000010b117824 */ /* 0x000fe200078e0211 */
[----:B------:R-:W-:-:S04]  /*9330*/  IADD3 R10, P1, P4, R10, UR6, R95 ;  /* 0x000000060a0a7c10 */ /* 0x000fc8000fc3e05f */
[----:B------:R-:W-:-:S05]  /*9340*/  IADD3.X R11, R17, UR7, R92, P1, P4 ;  /* 0x00000007110b7c10 */ /* 0x000fca0008fe845c */
[----:B------:R1:W-:Y:S04]  /*9350*/  STG.E.U8 desc[UR18][R10.64+0x1], R15 ;  /* 0x0000010f0a007986 */ /* 0x0003e8000c101112 */
.L_x_39:
[----:B------:R-:W-:Y:S05]  /*9360*/  BSYNC B1 ;  /* 0x0000000000017941 */ /* 0x000fea0003800000 */
.L_x_38:
[----:B------:R-:W-:Y:S01]  /*9370*/  FMUL R109, R109, R88 ;  /* 0x000000586d6d7220 */ /* 0x000fe20000400000 */
[----:B------:R-:W-:Y:S01]  /*9380*/  @!P5 IMAD.MOV.U32 R64, RZ, RZ, R8 ;  /* 0x000000ffff40d224 */ /* 0x000fe200078e0008 */
[----:B------:R-:W-:Y:S01]  /*9390*/  ISETP.LT.OR P4, PT, R63, 0x11, !P3 ;  /* 0x000000113f00780c */ /* 0x000fe20005f81670 */
[----:B------:R-:W-:Y:S01]  /*93a0*/  @!P5 IMAD R14, R7, 0x180, RZ ;  /* 0x00000180070ed824 */ /* 0x000fe200078e02ff */
[----:B------:R-:W-:Y:S01]  /*93b0*/  ISETP.LT.OR P1, PT, R63, 0x12, !P3 ;  /* 0x000000123f00780c */ /* 0x000fe20005f21670 */
[----:B-1----:R-:W-:Y:S01]  /*93c0*/  @!P5 IMAD.WIDE.U32 R10, R6, 0x180, R64 ;  /* 0x00000180060ad825 */ /* 0x002fe200078e0040 */
[----:B------:R-:W-:-:S03]  /*93d0*/  F2FP.SATFINITE.E4M3.F32.PACK_AB_MERGE_C R109, RZ, R109, RZ ;  /* 0x0000006dff6d723e */ /* 0x000fc600048070ff */
[-C--:B------:R-:W-:Y:S01]  /*93e0*/  FMUL R104, R104, R88.reuse ;  /* 0x0000005868687220 */ /* 0x080fe20000400000 */
[----:B------:R-:W-:Y:S01]  /*93f0*/  FMUL R107, R107, R88 ;  /* 0x000000586b6b7220 */ /* 0x000fe20000400000 */
[----:B------:R-:W-:Y:S01]  /*9400*/  BSSY B1, `(.L_x_40) ;  /* 0x0000013000017945 */ /* 0x000fe20003800000 */
[----:B------:R1:W-:Y:S01]  /*9410*/  @!P2 STG.E.U8 desc[UR18][R12.64+0x8], R109 ;  /* 0x0000086d0c00a986 */ /* 0x0003e2000c101112 */
[----:B0-----:R-:W-:Y:S02]  /*9420*/  @!P5 IADD3 R10, P2, R10, R22, RZ ;  /* 0x000000160a0ad210 */ /* 0x001fe40007f5e0ff */
[----:B------:R-:W-:Y:S01]  /*9430*/  F2FP.SATFINITE.E4M3.F32.PACK_AB_MERGE_C R15, RZ, R104, RZ ;  /* 0x00000068ff0f723e */ /* 0x000fe200048070ff */
[----:B------:R-:W0:Y:S01]  /*9440*/  @!P4 LDC.64 R16, c[0x0][0x5c0] ;  /* 0x00017000ff10cb82 */ /* 0x000e220000000a00 */
[----:B------:R-:W-:Y:S02]  /*9450*/  @!P5 IADD3.X R11, R23, R11, R14, P2, !PT ;  /* 0x0000000b170bd210 */ /* 0x000fe400017fe40e */
[----:B------:R-:W-:-:S02]  /*9460*/  ISETP.LT.OR P2, PT, R63, 0x9, !P0 ;  /* 0x000000093f00780c */ /* 0x000fc40004741670 */
[----:B------:R-:W-:Y:S01]  /*9470*/  F2FP.SATFINITE.E4M3.F32.PACK_AB_MERGE_C R107, RZ, R107, RZ ;  /* 0x0000006bff6b723e */ /* 0x000fe200048070ff */
[----:B------:R1:W-:Y:S02]  /*9480*/  @!P5 STG.E.U8 desc[UR18][R10.64+0x9], R15 ;  /* 0x0000090f0a00d986 */ /* 0x0003e4000c101112 */
[----:B------:R-:W2:Y:S08]  /*9490*/  @!P1 LDC.64 R18, c[0x0][0x5c0] ;  /* 0x00017000ff129b82 */ /* 0x000eb00000000a00 */
[----:B------:R-:W-:Y:S05]  /*94a0*/  @P2 BRA `(.L_x_41) ;  /* 0x0000000000202947 */ /* 0x000fea0003800000 */
[----:B------:R-:W-:Y:S01]  /*94b0*/  IMAD.MOV.U32 R64, RZ, RZ, R8 ;  /* 0x000000ffff407224 */ /* 0x000fe200078e0008 */
[----:B------:R-:W-:Y:S01]  /*94c0*/  ULDC.64 UR6, c[0x0][0x5c0] ;  /* 0x0001700000067ab9 */ /* 0x000fe20000000a00 */
[----:B-1----:R-:W-:Y:S02]  /*94d0*/  IMAD R13, R7, 0x180, RZ ;  /* 0x00000180070d7824 */ /* 0x002fe400078e02ff */
[----:B------:R-:W-:-:S04]  /*94e0*/  IMAD.WIDE.U32 R10, R6, 0x180, R64 ;  /* 0x00000180060a7825 */ /* 0x000fc800078e0040 */
[----:B------:R-:W-:Y:S01]  /*94f0*/  IMAD.IADD R13, R11, 0x1, R13 ;  /* 0x000000010b0d7824 */ /* 0x000fe200078e020d */
[----:B------:R-:W-:-:S04]  /*9500*/  IADD3 R10, P2, P5, R10, UR6, R95 ;  /* 0x000000060a0a7c10 */ /* 0x000fc8000fd5e05f */
[----:B------:R-:W-:-:S05]  /*9510*/  IADD3.X R11, R13, UR7, R92, P2, P5 ;  /* 0x000000070d0b7c10 */ /* 0x000fca00097ea45c */
[----:B------:R3:W-:Y:S04]  /*9520*/  STG.E.U8 desc[UR18][R10.64+0x8], R107 ;  /* 0x0000086b0a007986 */ /* 0x0007e8000c101112 */
.L_x_41:
[----:B------:R-:W-:Y:S05]  /*9530*/  BSYNC B1 ;  /* 0x0000000000017941 */ /* 0x000fea0003800000 */
.L_x_40:
[----:B------:R-:W-:Y:S01]  /*9540*/  ISETP.LT.OR P2, PT, R63, 0xa, !P0 ;  /* 0x0000000a3f00780c */ /* 0x000fe20004741670 */
[----:B------:R-:W-:Y:S01]  /*9550*/  FMUL R102, R102, R88 ;  /* 0x0000005866667220 */ /* 0x000fe20000400000 */
[----:B------:R-:W-:Y:S04]  /*9560*/  BSSY B1, `(.L_x_42) ;  /* 0x000000b000017945 */ /* 0x000fe80003800000 */
[----:B-1----:R-:W-:-:S07]  /*9570*/  F2FP.SATFINITE.E4M3.F32.PACK_AB_MERGE_C R13, RZ, R102, RZ ;  /* 0x00000066ff0d723e */ /* 0x002fce00048070ff */
[----:B------:R-:W-:Y:S05]  /*9580*/  @P2 BRA `(.L_x_43) ;  /* 0x0000000000202947 */ /* 0x000fea0003800000 */
[----:B------:R-:W-:Y:S01]  /*9590*/  IMAD.MOV.U32 R64, RZ, RZ, R8 ;  /* 0x000000ffff407224 */ /* 0x000fe200078e0008 */
[----:B------:R-:W-:Y:S01]  /*95a0*/  ULDC.64 UR6, c[0x0][0x5c0] ;  /* 0x0001700000067ab9 */ /* 0x000fe20000000a00 */
[----:B------:R-:W-:Y:S02]  /*95b0*/  IMAD R15, R7, 0x180, RZ ;  /* 0x00000180070f7824 */ /* 0x000fe400078e02ff */
[----:B---3--:R-:W-:-:S04]  /*95c0*/  IMAD.WIDE.U32 R10, R6, 0x180, R64 ;  /* 0x00000180060a7825 */ /* 0x008fc800078e0040 */
[----:B------:R-:W-:Y:S01]  /*95d0*/  IMAD.IADD R15, R11, 0x1, R15 ;  /* 0x000000010b0f7824 */ /* 0x000fe200078e020f */
[----:B------:R-:W-:-:S04]  /*95e0*/  IADD3 R10, P2, P5, R10, UR6, R95 ;  /* 0x000000060a0a7c10 */ /* 0x000fc8000fd5e05f */
[----:B------:R-:W-:-:S05]  /*95f0*/  IADD3.X R11, R15, UR7, R92, P2, P5 ;  /* 0x000000070f0b7c10 */ /* 0x000fca00097ea45c */
[----:B------:R1:W-:Y:S04]  /*9600*/  STG.E.U8 desc[UR18][R10.64+0x9], R13 ;  /* 0x0000090d0a007986 */ /* 0x0003e8000c101112 */
.L_x_43:
[----:B------:R-:W-:Y:S05]  /*9610*/  BSYNC B1 ;  /* 0x0000000000017941 */ /* 0x000fea0003800000 */
.L_x_42:
[----:B------:R-:W-:Y:S01]  /*9620*/  @!P4 IMAD.MOV.U32 R64, RZ, RZ, R8 ;  /* 0x000000ffff40c224 */ /* 0x000fe200078e0008 */
[----:B------:R-:W-:Y:S01]  /*9630*/  ISETP.LT.OR P2, PT, R63, 0x19, !P3 ;  /* 0x000000193f00780c */ /* 0x000fe20005f41670 */
[----:B------:R-:W-:Y:S01]  /*9640*/  @!P4 IMAD R14, R7, 0x180, RZ ;  /* 0x00000180070ec824 */ /* 0x000fe200078e02ff */
[----:B------:R-:W-:Y:S01]  /*9650*/  ISETP.LT.OR P3, PT, R63, 0x1a, !P3 ;  /* 0x0000001a3f00780c */ /* 0x000fe20005f61670 */
[----:B-1-3--:R-:W-:-:S04]  /*9660*/  @!P4 IMAD.WIDE.U32 R10, R6, 0x180, R64 ;  /* 0x00000180060ac825 */ /* 0x00afc800078e0040 */
[-C--:B------:R-:W-:Y:S01]  /*9670*/  FMUL R105, R105, R88.reuse ;  /* 0x0000005869697220 */ /* 0x080fe20000400000 */
[-C--:B------:R-:W-:Y:S01]  /*9680*/  FMUL R100, R100, R88.reuse ;  /* 0x0000005864647220 */ /* 0x080fe20000400000 */
[----:B------:R-:W-:Y:S01]  /*9690*/  FMUL R103, R103, R88 ;  /* 0x0000005867677220 */ /* 0x000fe20000400000 */
[----:B------:R-:W-:Y:S01]  /*96a0*/  @!P1 IMAD.MOV.U32 R64, RZ, RZ, R8 ;  /* 0x000000ffff409224 */ /* 0x000fe200078e0008 */
[----:B0-----:R-:W-:Y:S01]  /*96b0*/  @!P4 IADD3 R10, P5, R10, R16, RZ ;  /* 0x000000100a0ac210 */ /* 0x001fe20007fbe0ff */
[----:B------:R-:W-:Y:S01]  /*96c0*/  BSSY B1, `(.L_x_44) ;  /* 0x0000017000017945 */ /* 0x000fe20003800000 */
[----:B------:R-:W-:Y:S01]  /*96d0*/  F2FP.SATFINITE.E4M3.F32.PACK_AB_MERGE_C R105, RZ, R105, RZ ;  /* 0x00000069ff69723e */ /* 0x000fe200048070ff */
[----:B------:R-:W-:Y:S01]  /*96e0*/  @!P1 IMAD.WIDE.U32 R12, R6, 0x180, R64 ;  /* 0x00000180060c9825 */ /* 0x000fe200078e0040 */
[----:B------:R-:W-:Y:S01]  /*96f0*/  @!P4 IADD3.X R11, R17, R11, R14, P5, !PT ;  /* 0x0000000b110bc210 */ /* 0x000fe20002ffe40e */
[----:B------:R-:W0:Y:S01]  /*9700*/  @!P2 LDC.64 R20, c[0x0][0x5c0] ;  /* 0x00017000ff14ab82 */ /* 0x000e220000000a00 */
[----:B------:R-:W-:Y:S01]  /*9710*/  F2FP.SATFINITE.E4M3.F32.PACK_AB_MERGE_C R15, RZ, R100, RZ ;  /* 0x00000064ff0f723e */ /* 0x000fe200048070ff */
[----:B------:R-:W-:Y:S01]  /*9720*/  @!P1 IMAD R14, R7, 0x180, RZ ;  /* 0x00000180070e9824 */ /* 0x000fe200078e02ff */
[----:B--2---:R-:W-:Y:S01]  /*9730*/  @!P1 IADD3 R12, P5, R12, R18, RZ ;  /* 0x000000120c0c9210 */ /* 0x004fe20007fbe0ff */
[----:B------:R1:W-:Y:S01]  /*9740*/  @!P4 STG.E.U8 desc[UR18][R10.64+0x10], R105 ;  /* 0x000010690a00c986 */ /* 0x0003e2000c101112 */
[----:B------:R-:W-:-:S02]  /*9750*/  ISETP.LT.OR P4, PT, R63, 0x11, !P0 ;  /* 0x000000113f00780c */ /* 0x000fc40004781670 */
[----:B------:R-:W-:Y:S01]  /*9760*/  @!P1 IADD3.X R13, R19, R13, R14, P5, !PT ;  /* 0x0000000d130d9210 */ /* 0x000fe20002ffe40e */
[----:B------:R-:W2:Y:S01]  /*9770*/  @!P3 LDC.64 R22, c[0x0][0x5c0] ;  /* 0x00017000ff16bb82 */ /* 0x000ea20000000a00 */
[----:B------:R-:W-:-:S03]  /*9780*/  F2FP.SATFINITE.E4M3.F32.PACK_AB_MERGE_C R103, RZ, R103, RZ ;  /* 0x00000067ff67723e */ /* 0x000fc600048070ff */
[----:B------:R1:W-:Y:S06]  /*9790*/  @!P1 STG.E.U8 desc[UR18][R12.64+0x11], R15 ;  /* 0x0000110f0c009986 */ /* 0x0003ec000c101112 */
        /* <DEDUP_REMOVED lines=9> */
.L_x_45:
[----:B------:R-:W-:Y:S05]  /*9830*/  BSYNC B1 ;  /* 0x0000000000017941 */ /* 0x000fea0003800000 */
.L_x_44:
[----:B------:R-:W-:Y:S01]  /*9840*/  ISETP.LT.OR P1, PT, R63, 0x12, !P0 ;  /* 0x000000123f00780c */ /* 0x000fe20004721670 */
[--C-:B------:R-:W-:Y:S02]  /*9850*/  @!P2 IMAD.MOV.U32 R64, RZ, RZ, R8.reuse ;  /* 0x000000ffff40a224 */ /* 0x100fe400078e0008 */
[-C--:B------:R-:W-:Y:S01]  /*9860*/  FMUL R101, R101, R88.reuse ;  /* 0x0000005865657220 */ /* 0x080fe20000400000 */
[----:B-1----:R-:W-:Y:S02]  /*9870*/  @!P3 IMAD.MOV.U32 R12, RZ, RZ, R8 ;  /* 0x000000ffff0cb224 */ /* 0x002fe400078e0008 */
[-C--:B------:R-:W-:Y:S01]  /*9880*/  FMUL R96, R96, R88.reuse ;  /* 0x0000005860607220 */ /* 0x080fe20000400000 */
[--C-:B------:R-:W-:Y:S02]  /*9890*/  @!P3 IMAD.MOV.U32 R13, RZ, RZ, R65.reuse ;  /* 0x000000ffff0db224 */ /* 0x100fe400078e0041 */
[----:B------:R-:W-:Y:S01]  /*98a0*/  FMUL R98, R98, R88 ;  /* 0x0000005862627220 */ /* 0x000fe20000400000 */
[----:B---3--:R-:W-:Y:S01]  /*98b0*/  @!P2 IMAD.WIDE.U32 R10, R6, 0x180, R64 ;  /* 0x00000180060aa825 */ /* 0x008fe200078e0040 */
[----:B------:R-:W-:Y:S01]  /*98c0*/  BSSY B1, `(.L_x_46) ;  /* 0x0000014000017945 */ /* 0x000fe20003800000 */
[----:B------:R-:W-:-:S02]  /*98d0*/  F2FP.SATFINITE.E4M3.F32.PACK_AB_MERGE_C R101, RZ, R101, RZ ;  /* 0x00000065ff65723e */ /* 0x000fc400048070ff */
[----:B------:R-:W-:Y:S01]  /*98e0*/  @!P3 IMAD.WIDE.U32 R14, R6, 0x180, R12 ;  /* 0x00000180060eb825 */ /* 0x000fe200078e000c */
[----:B0-----:R-:W-:Y:S02]  /*98f0*/  @!P2 IADD3 R12, P4, R10, R20, RZ ;  /* 0x000000140a0ca210 */ /* 0x001fe40007f9e0ff */
[----:B------:R-:W-:Y:S01]  /*9900*/  F2FP.SATFINITE.E4M3.F32.PACK_AB_MERGE_C R19, RZ, R96, RZ ;  /* 0x00000060ff13723e */ /* 0x000fe200048070ff */
[C---:B------:R-:W-:Y:S01]  /*9910*/  @!P2 IMAD R13, R7.reuse, 0x180, RZ ;  /* 0x00000180070da824 */ /* 0x040fe200078e02ff */
[----:B--2---:R-:W-:Y:S01]  /*9920*/  @!P3 IADD3 R14, P5, R14, R22, RZ ;  /* 0x000000160e0eb210 */ /* 0x004fe20007fbe0ff */
[----:B------:R-:W-:Y:S01]  /*9930*/  @!P3 IMAD R16, R7, 0x180, RZ ;  /* 0x000001800710b824 */ /* 0x000fe200078e02ff */
[----:B------:R-:W-:Y:S02]  /*9940*/  F2FP.SATFINITE.E4M3.F32.PACK_AB_MERGE_C R17, RZ, R98, RZ ;  /* 0x00000062ff11723e */ /* 0x000fe400048070ff */
[----:B------:R-:W-:Y:S02]  /*9950*/  @!P2 IADD3.X R13, R21, R11, R13, P4, !PT ;  /* 0x0000000b150da210 */ /* 0x000fe400027fe40d */
[----:B------:R-:W-:Y:S01]  /*9960*/  @!P3 IADD3.X R15, R23, R15, R16, P5, !PT ;  /* 0x0000000f170fb210 */ /* 0x000fe20002ffe410 */
[----:B------:R-:W-:Y:S06]  /*9970*/  @P1 BRA `(.L_x_47) ;  /* 0x0000000000201947 */ /* 0x000fec0003800000 */
        /* <DEDUP_REMOVED lines=8> */
.L_x_47:
[----:B------:R-:W-:Y:S05]  /*9a00*/  BSYNC B1 ;  /* 0x0000000000017941 */ /* 0x000fea0003800000 */
.L_x_46:
[----:B------:R1:W-:Y:S01]  /*9a10*/  @!P2 STG.E.U8 desc[UR18][R12.64+0x18], R101 ;  /* 0x000018650c00a986 */ /* 0x0003e2000c101112 */
[----:B------:R-:W-:Y:S01]  /*9a20*/  ISETP.LT.OR P1, PT, R63, 0x19, !P0 ;  /* 0x000000193f00780c */ /* 0x000fe20004721670 */
[-C--:B------:R-:W-:Y:S01]  /*9a30*/  FMUL R99, R99, R88.reuse ;  /* 0x0000005863637220 */ /* 0x080fe20000400000 */
[----:B------:R-:W-:Y:S01]  /*9a40*/  BSSY B1, `(.L_x_48) ;  /* 0x000000e000017945 */ /* 0x000fe20003800000 */
[----:B------:R1:W-:Y:S01]  /*9a50*/  @!P3 STG.E.U8 desc[UR18][R14.64+0x19], R19 ;  /* 0x000019130e00b986 */ /* 0x0003e2000c101112 */
[----:B------:R-:W-:Y:S01]  /*9a60*/  ISETP.LT.OR P0, PT, R63, 0x1a, !P0 ;  /* 0x0000001a3f00780c */ /* 0x000fe20004701670 */
[----:B------:R-:W-:Y:S01]  /*9a70*/  FMUL R94, R94, R88 ;  /* 0x000000585e5e7220 */ /* 0x000fe20000400000 */
[----:B------:R-:W-:-:S07]  /*9a80*/  F2FP.SATFINITE.E4M3.F32.PACK_AB_MERGE_C R99, RZ, R99, RZ ;  /* 0x00000063ff63723e */ /* 0x000fce00048070ff */
[----:B------:R-:W-:Y:S05]  /*9a90*/  @P1 BRA `(.L_x_49) ;  /* 0x0000000000201947 */ /* 0x000fea0003800000 */
[----:B------:R-:W-:Y:S01]  /*9aa0*/  IMAD.MOV.U32 R64, RZ, RZ, R8 ;  /* 0x000000ffff407224 */ /* 0x000fe200078e0008 */
[----:B------:R-:W-:Y:S01]  /*9ab0*/  ULDC.64 UR6, c[0x0][0x5c0] ;  /* 0x0001700000067ab9 */ /* 0x000fe20000000a00 */
[----:B-1----:R-:W-:Y:S02]  /*9ac0*/  IMAD R13, R7, 0x180, RZ ;  /* 0x00000180070d7824 */ /* 0x002fe400078e02ff */
[----:B0-----:R-:W-:-:S04]  /*9ad0*/  IMAD.WIDE.U32 R10, R6, 0x180, R64 ;  /* 0x00000180060a7825 */ /* 0x001fc800078e0040 */
[----:B------:R-:W-:Y:S01]  /*9ae0*/  IMAD.IADD R13, R11, 0x1, R13 ;  /* 0x000000010b0d7824 */ /* 0x000fe200078e020d */
[----:B------:R-:W-:-:S04]  /*9af0*/  IADD3 R10, P1, P2, R10, UR6, R95 ;  /* 0x000000060a0a7c10 */ /* 0x000fc8000fa3e05f */
[----:B------:R-:W-:-:S05]  /*9b00*/  IADD3.X R11, R13, UR7, R92, P1, P2 ;  /* 0x000000070d0b7c10 */ /* 0x000fca0008fe445c */
[----:B------:R2:W-:Y:S04]  /*9b10*/  STG.E.U8 desc[UR18][R10.64+0x18], R99 ;  /* 0x000018630a007986 */ /* 0x0005e8000c101112 */
.L_x_49:
[----:B------:R-:W-:Y:S05]  /*9b20*/  BSYNC B1 ;  /* 0x0000000000017941 */ /* 0x000fea0003800000 */
.L_x_48:
[----:B0-2---:R-:W-:Y:S01]  /*9b30*/  F2FP.SATFINITE.E4M3.F32.PACK_AB_MERGE_C R11, RZ, R94, RZ ;  /* 0x0000005eff0b723e */ /* 0x005fe200048070ff */
        /* <DEDUP_REMOVED lines=9> */
.L_x_35:
[----:B------:R-:W-:Y:S05]  /*9bd0*/  BSYNC B0 ;  /* 0x0000000000007941 */ /* 0x000fea0003800000 */
.L_x_31:
[----:B------:R-:W-:Y:S01]  /*9be0*/  ULDC UR6, c[0x0][0xc] ;  /* 0x0000030000067ab9 */ /* 0x000fe20000000800 */
[----:B------:R-:W-:Y:S01]  /*9bf0*/  ULDC UR7, c[0x0][0x10] ;  /* 0x0000040000077ab9 */ /* 0x000fe20000000800 */
[----:B--2---:R-:W2:Y:S01]  /*9c00*/  LDC R7, c[0x0][0x14] ;  /* 0x00000500ff077b82 */ /* 0x004ea20000000800 */
[----:B------:R-:W-:Y:S01]  /*9c10*/  UIMAD.WIDE.U32 UR6, UR6, UR7, URZ ;  /* 0x00000007060672a5 */ /* 0x000fe2000f8e003f */
[----:B------:R-:W-:Y:S02]  /*9c20*/  IMAD.MOV.U32 R6, RZ, RZ, -0x1 ;  /* 0xffffffffff067424 */ /* 0x000fe400078e00ff */
[----:B-1----:R-:W-:-:S03]  /*9c30*/  IMAD.MOV.U32 R10, RZ, RZ, -0x1 ;  /* 0xffffffffff0a7424 */ /* 0x002fc600078e00ff */
[----:B--2---:R-:W-:-:S04]  /*9c40*/  IMAD.WIDE.U32 R2, R7, UR6, R2 ;  /* 0x0000000607027c25 */ /* 0x004fc8000f8e0002 */
[----:B------:R-:W-:Y:S01]  /*9c50*/  IMAD R7, R7, UR7, RZ ;  /* 0x0000000707077c24 */ /* 0x000fe2000f8e02ff */
[----:B------:R-:W-:Y:S02]  /*9c60*/  ULDC.64 UR6, c[0x0][0x650] ;  /* 0x0001940000067ab9 */ /* 0x000fe40000000a00 */
[----:B------:R-:W-:Y:S01]  /*9c70*/  ISETP.GE.U32.AND P0, PT, R2, UR6, PT ;  /* 0x0000000602007c0c */ /* 0x000fe2000bf06070 */
[--C-:B------:R-:W-:Y:S01]  /*9c80*/  IMAD.IADD R3, R3, 0x1, R7.reuse ;  /* 0x0000000103037824 */ /* 0x100fe200078e0207 */
[----:B------:R-:W-:-:S04]  /*9c90*/  PRMT R7, RZ, 0x7610, R7 ;  /* 0x00007610ff077816 */ /* 0x000fc80000000007 */
[----:B------:R-:W-:-:S13]  /*9ca0*/  ISETP.GE.U32.AND.EX P0, PT, R3, UR7, PT, P0 ;  /* 0x0000000703007c0c */ /* 0x000fda000bf06100 */
[----:B------:R-:W-:Y:S05]  /*9cb0*/  @P0 BRA `(.L_x_50) ;  /* 0x0000000400640947 */ /* 0x000fea0003800000 */
[----:B------:R-:W1:Y:S01]  /*9cc0*/  S2R R18, SR_CTAID.X ;  /* 0x0000000000127919 */ /* 0x000e620000002500 */
[----:B0----5:R-:W0:Y:S01]  /*9cd0*/  LDC.64 R12, c[0x0][0x628] ;  /* 0x00018a00ff0c7b82 */ /* 0x021e220000000a00 */
[----:B------:R-:W-:Y:S01]  /*9ce0*/  ULDC UR6, c[0x0][0x150] ;  /* 0x0000540000067ab9 */ /* 0x000fe20000000800 */
[----:B------:R-:W-:Y:S01]  /*9cf0*/  IMAD.MOV.U32 R10, RZ, RZ, R2 ;  /* 0x000000ffff0a7224 */ /* 0x000fe200078e0002 */
[----:B------:R-:W2:Y:S01]  /*9d00*/  S2R R20, SR_CTAID.Y ;  /* 0x0000000000147919 */ /* 0x000ea20000002600 */
[----:B------:R-:W-:-:S04]  /*9d10*/  IMAD.MOV.U32 R11, RZ, RZ, R3 ;  /* 0x000000ffff0b7224 */ /* 0x000fc800078e0003 */
[----:B------:R-:W4:Y:S08]  /*9d20*/  LDC R21, c[0x0][0x144] ;  /* 0x00005100ff157b82 */ /* 0x000f300000000800 */
[----:B------:R-:W2:Y:S08]  /*9d30*/  LDC R14, c[0x0][0x630] ;  /* 0x00018c00ff0e7b82 */ /* 0x000eb00000000800 */
[----:B------:R-:W2:Y:S01]  /*9d40*/  LDC.64 R16, c[0x0][0x620] ;  /* 0x00018800ff107b82 */ /* 0x000ea20000000a00 */
[----:B0-----:R-:W-:-:S04]  /*9d50*/  ISETP.NE.U32.AND P0, PT, R12, RZ, PT ;  /* 0x000000ff0c00720c */ /* 0x001fc80003f05070 */
[----:B------:R-:W-:Y:S02]  /*9d60*/  ISETP.NE.AND.EX P0, PT, R13, RZ, PT, P0 ;  /* 0x000000ff0d00720c */ /* 0x000fe40003f05300 */
[----:B-1----:R-:W-:-:S05]  /*9d70*/  I2FP.F32.U32 R6, R18 ;  /* 0x0000001200067245 */ /* 0x002fca0000201000 */
[----:B------:R-:W-:-:S04]  /*9d80*/  FMUL R6, R6, UR6 ;  /* 0x0000000606067c20 */ /* 0x000fc80008400000 */
[----:B------:R0:W1:Y:S02]  /*9d90*/  F2I.U32.TRUNC.NTZ R19, R6 ;  /* 0x0000000600137305 */ /* 0x000064000020f000 */
[----:B----4-:R-:W-:Y:S05]  /*9da0*/  @!P0 BRA `(.L_x_51) ;  /* 0x0000000000288947 */ /* 0x010fea0003800000 */
[----:B------:R-:W4:Y:S02]  /*9db0*/  LDC R7, c[0x0][0x634] ;  /* 0x00018d00ff077b82 */ /* 0x000f240000000800 */
[----:B----4-:R-:W-:-:S05]  /*9dc0*/  IADD3 R11, P0, R2, R7, RZ ;  /* 0x00000007020b7210 */ /* 0x010fca0007f1e0ff */
[----:B------:R-:W-:-:S04]  /*9dd0*/  IMAD.X R15, RZ, RZ, R3, P0 ;  /* 0x000000ffff0f7224 */ /* 0x000fc800000e0603 */
[----:B0-----:R-:W-:-:S04]  /*9de0*/  IMAD.WIDE.U32 R6, R15, R12, RZ ;  /* 0x0000000c0f067225 */ /* 0x001fc800078e00ff */
[----:B------:R-:W-:-:S04]  /*9df0*/  IMAD.WIDE.U32 R8, P0, R11, R13, R6 ;  /* 0x0000000d0b087225 */ /* 0x000fc80007800006 */
[----:B------:R-:W-:-:S04]  /*9e00*/  IMAD.WIDE.U32 R6, R11, R12, RZ ;  /* 0x0000000c0b067225 */ /* 0x000fc800078e00ff */
[----:B------:R-:W-:Y:S01]  /*9e10*/  IMAD.X R11, RZ, RZ, RZ, P0 ;  /* 0x000000ffff0b7224 */ /* 0x000fe200000e06ff */
[----:B------:R-:W-:Y:S01]  /*9e20*/  IADD3 RZ, P0, R7, R8, RZ ;  /* 0x0000000807ff7210 */ /* 0x000fe20007f1e0ff */
[----:B------:R-:W-:-:S04]  /*9e30*/  IMAD.MOV.U32 R10, RZ, RZ, R9 ;  /* 0x000000ffff0a7224 */ /* 0x000fc800078e0009 */
[----:B------:R-:W-:-:S08]  /*9e40*/  IMAD.WIDE.U32.X R10, R15, R13, R10, P0 ;  /* 0x0000000d0f0a7225 */ /* 0x000fd000000e040a */
.L_x_51:
[----:B------:R-:W4:Y:S01]  /*9e50*/  LDC.64 R26, c[0x0][0x640] ;  /* 0x00019000ff1a7b82 */ /* 0x000f220000000a00 */
[-C--:B--2---:R-:W-:Y:S01]  /*9e60*/  SHF.R.U64 R15, R10, R14.reuse, R11 ;  /* 0x0000000e0a0f7219 */ /* 0x084fe2000000120b */
[----:B-1----:R-:W-:Y:S01]  /*9e70*/  IMAD.MOV R19, RZ, RZ, -R19 ;  /* 0x000000ffff137224 */ /* 0x002fe200078e0a13 */
[----:B0-----:R-:W-:Y:S01]  /*9e80*/  SHF.R.U32.HI R6, RZ, R14, R11 ;  /* 0x0000000eff067219 */ /* 0x001fe2000001160b */
[----:B------:R-:W-:Y:S01]  /*9e90*/  ULDC UR6, c[0x0][0x154] ;  /* 0x0000550000067ab9 */ /* 0x000fe20000000800 */
[----:B------:R-:W-:Y:S01]  /*9ea0*/  IADD3 R9, P0, RZ, -R15, RZ ;  /* 0x8000000fff097210 */ /* 0x000fe20007f1e0ff */
[----:B------:R-:W-:Y:S02]  /*9eb0*/  IMAD R21, R21, R19, R18 ;  /* 0x0000001315157224 */ /* 0x000fe400078e0212 */
[----:B------:R-:W0:Y:S01]  /*9ec0*/  LDC R10, c[0x0][0x618] ;  /* 0x00018600ff0a7b82 */ /* 0x000e220000000800 */
[----:B------:R-:W-:Y:S02]  /*9ed0*/  IMAD.MOV.U32 R11, RZ, RZ, 0x1 ;  /* 0x00000001ff0b7424 */ /* 0x000fe400078e00ff */
[----:B------:R-:W-:-:S04]  /*9ee0*/  IMAD.X R7, RZ, RZ, ~R6, P0 ;  /* 0x000000ffff077224 */ /* 0x000fc800000e0e06 */
[-C--:B------:R-:W-:Y:S01]  /*9ef0*/  IMAD R8, R7, R16.reuse, RZ ;  /* 0x0000001007087224 */ /* 0x080fe200078e02ff */
[----:B------:R-:W1:Y:S01]  /*9f00*/  LDC R22, c[0x0][0x608] ;  /* 0x00018200ff167b82 */ /* 0x000e620000000800 */
[----:B------:R-:W-:-:S04]  /*9f10*/  IMAD.WIDE.U32 R6, R9, R16, R2 ;  /* 0x0000001009067225 */ /* 0x000fc800078e0002 */
[----:B------:R-:W-:Y:S01]  /*9f20*/  IMAD R9, R9, R17, R8 ;  /* 0x0000001109097224 */ /* 0x000fe200078e0208 */
[----:B------:R-:W-:Y:S02]  /*9f30*/  I2FP.F32.U32 R8, R20 ;  /* 0x0000001400087245 */ /* 0x000fe40000201000 */
[----:B------:R-:W2:Y:S01]  /*9f40*/  LDC R24, c[0x0][0x658] ;  /* 0x00019600ff187b82 */ /* 0x000ea20000000800 */
[----:B------:R-:W-:Y:S01]  /*9f50*/  IMAD.IADD R7, R7, 0x1, R9 ;  /* 0x0000000107077824 */ /* 0x000fe200078e0209 */
[----:B----4-:R-:W-:Y:S01]  /*9f60*/  ISETP.NE.U32.AND P0, PT, R26, RZ, PT ;  /* 0x000000ff1a00720c */ /* 0x010fe20003f05070 */
[----:B------:R-:W-:Y:S01]  /*9f70*/  FMUL R8, R8, UR6 ;  /* 0x0000000608087c20 */ /* 0x000fe20008400000 */
[----:B------:R-:W-:Y:S02]  /*9f80*/  IMAD.MOV.U32 R9, RZ, RZ, -0x1 ;  /* 0xffffffffff097424 */ /* 0x000fe400078e00ff */
[----:B------:R-:W-:Y:S01]  /*9f90*/  ISETP.NE.AND.EX P0, PT, R27, RZ, PT, P0 ;  /* 0x000000ff1b00720c */ /* 0x000fe20003f05300 */
[----:B------:R4:W2:Y:S01]  /*9fa0*/  F2I.U32.TRUNC.NTZ R17, R8 ;  /* 0x0000000800117305 */ /* 0x0008a2000020f000 */
[----:B------:R-:W3:Y:S01]  /*9fb0*/  LDC R19, c[0x0][0x148] ;  /* 0x00005200ff137b82 */ /* 0x000ee20000000800 */
[----:B0-----:R-:W-:-:S02]  /*9fc0*/  SHF.R.U64 R14, R6, R10, R7 ;  /* 0x0000000a060e7219 */ /* 0x001fc40000001207 */
[----:B------:R-:W-:-:S05]  /*9fd0*/  SHF.R.U32.HI R7, RZ, R10, R7 ;  /* 0x0000000aff077219 */ /* 0x000fca0000011607 */
[----:B------:R-:W0:Y:S01]  /*9fe0*/  LDC R18, c[0x0][0x600] ;  /* 0x00018000ff127b82 */ /* 0x000e220000000800 */
[-CC-:B-1----:R-:W-:Y:S02]  /*9ff0*/  SHF.R.U64 R12, R14, R22.reuse, R7.reuse ;  /* 0x000000160e0c7219 */ /* 0x182fe40000001207 */
[----:B------:R-:W-:-:S05]  /*a000*/  SHF.R.U32.HI R7, RZ, R22, R7 ;  /* 0x00000016ff077219 */ /* 0x000fca0000011607 */
[----:B------:R-:W1:Y:S01]  /*a010*/  LDC R25, c[0x0][0x648] ;  /* 0x00019200ff197b82 */ /* 0x000e620000000800 */
[-CC-:B--2---:R-:W-:Y:S02]  /*a020*/  SHF.R.U64 R16, R12, R24.reuse, R7.reuse ;  /* 0x000000180c107219 */ /* 0x184fe40000001207 */
[-C--:B------:R-:W-:Y:S02]  /*a030*/  SHF.L.U32 R9, R9, R24.reuse, RZ ;  /* 0x0000001809097219 */ /* 0x080fe400000006ff */
[-C--:B------:R-:W-:Y:S01]  /*a040*/  SHF.R.U32.HI R7, RZ, R24.reuse, R7 ;  /* 0x00000018ff077219 */ /* 0x080fe20000011607 */
[----:B------:R-:W-:Y:S01]  /*a050*/  IMAD.MOV.U32 R6, RZ, RZ, R16 ;  /* 0x000000ffff067224 */ /* 0x000fe200078e0010 */
[----:B------:R-:W-:Y:S01]  /*a060*/  SHF.L.U32 R62, R11, R24, RZ ;  /* 0x000000180b3e7219 */ /* 0x000fe200000006ff */
[----:B------:R-:W2:Y:S01]  /*a070*/  LDC R28, c[0x0][0x638] ;  /* 0x00018e00ff1c7b82 */ /* 0x000ea20000000800 */
[----:B------:R-:W-:-:S07]  /*a080*/  LOP3.LUT R23, RZ, R9, RZ, 0x33, !PT ;  /* 0x00000009ff177212 */ /* 0x000fce00078e33ff */
[----:B------:R-:W0:Y:S01]  /*a090*/  LDC R29, c[0x0][0x610] ;  /* 0x00018400ff1d7b82 */ /* 0x000e220000000800 */
[----:B----4-:R-:W-:Y:S05]  /*a0a0*/  @!P0 BRA `(.L_x_52) ;  /* 0x0000000000288947 */ /* 0x010fea0003800000 */
[----:B------:R-:W4:Y:S02]  /*a0b0*/  LDC R11, c[0x0][0x64c] ;  /* 0x00019300ff0b7b82 */ /* 0x000f240000000800 */
[----:B----4-:R-:W-:-:S05]  /*a0c0*/  IADD3 R11, P0, R16, R11, RZ ;  /* 0x0000000b100b7210 */ /* 0x010fca0007f1e0ff */
        /* <DEDUP_REMOVED lines=8> */
.L_x_52:
[----:B------:R-:W-:Y:S01]  /*a150*/  ISETP.NE.AND P0, PT, R0, 0x1, PT ;  /* 0x000000010000780c */ /* 0x000fe20003f05270 */
[----:B0-----:R-:W-:Y:S01]  /*a160*/  VIADD R11, R18, 0xffffffff ;  /* 0xffffffff120b7836 */ /* 0x001fe20000000000 */
[----:B-1----:R-:W-:Y:S01]  /*a170*/  SHF.R.U64 R6, R6, R25, R7 ;  /* 0x0000001906067219 */ /* 0x002fe20000001207 */
[----:B------:R-:W-:Y:S01]  /*a180*/  IMAD.MOV R17, RZ, RZ, -R17 ;  /* 0x000000ffff117224 */ /* 0x000fe200078e0a11 */
[----:B------:R-:W-:Y:S01]  /*a190*/  LOP3.LUT R9, R12, R23, RZ, 0xc0, !PT ;  /* 0x000000170c097212 */ /* 0x000fe200078ec0ff */
[----:B------:R-:W-:Y:S02]  /*a1a0*/  IMAD.MOV.U32 R10, RZ, RZ, R15 ;  /* 0x000000ffff0a7224 */ /* 0x000fe400078e000f */
[----:B------:R-:W-:Y:S02]  /*a1b0*/  IMAD.MOV R7, RZ, RZ, -R6 ;  /* 0x000000ffff077224 */ /* 0x000fe400078e0a06 */
[----:B------:R-:W-:Y:S01]  /*a1c0*/  IMAD R62, R62, R6, R9 ;  /* 0x000000063e3e7224 */ /* 0x000fe200078e0209 */
[----:B------:R-:W-:Y:S01]  /*a1d0*/  LOP3.LUT R9, R14, R11, RZ, 0xc0, !PT ;  /* 0x0000000b0e097212 */ /* 0x000fe200078ec0ff */
[----:B--2---:R-:W-:-:S02]  /*a1e0*/  IMAD R6, R7, R28, R16 ;  /* 0x0000001c07067224 */ /* 0x004fc400078e0210 */
[----:B---3--:R-:W-:Y:S02]  /*a1f0*/  @P0 IMAD R21, R19, R17, R20 ;  /* 0x0000001113150224 */ /* 0x008fe400078e0214 */
[----:B------:R-:W-:Y:S02]  /*a200*/  IMAD R9, R6, R18, R9 ;  /* 0x0000001206097224 */ /* 0x000fe400078e0209 */
[----:B------:R-:W-:Y:S02]  /*a210*/  IMAD R62, R62, R29, R21 ;  /* 0x0000001d3e3e7224 */ /* 0x000fe400078e0215 */
[----:B------:R-:W-:-:S03]  /*a220*/  IMAD.MOV.U32 R7, RZ, RZ, 0x1 ;  /* 0x00000001ff077424 */ /* 0x000fc600078e00ff */
[----:B------:R-:W-:Y:S02]  /*a230*/  SEL R6, R9, R62, !P0 ;  /* 0x0000003e09067207 */ /* 0x000fe40004000000 */
[----:B------:R-:W-:-:S07]  /*a240*/  SEL R62, R62, R9, !P0 ;  /* 0x000000093e3e7207 */ /* 0x000fce0004000000 */
.L_x_50:
[----:B------:R-:W-:Y:S01]  /*a250*/  LOP3.LUT P0, RZ, R7, 0xff, RZ, 0xc0, !PT ;  /* 0x000000ff07ff7812 */ /* 0x000fe2000780c0ff */
[----:B------:R-:W-:Y:S01]  /*a260*/  UIMAD.WIDE.U32 UR6, UR5, -0x55555555, URZ ;  /* 0xaaaaaaab050678a5 */ /* 0x000fe2000f8e003f */
[----:B-----5:R-:W-:-:S03]  /*a270*/  IMAD.MOV.U32 R12, RZ, RZ, R62 ;  /* 0x000000ffff0c7224 */ /* 0x020fc600078e003e */
[----:B------:R-:W-:-:S04]  /*a280*/  USHF.R.U32.HI UR6, URZ, 0x2, UR7 ;  /* 0x000000023f067899 */ /* 0x000fc80008011607 */
[----:B------:R-:W-:-:S04]  /*a290*/  UIMAD UR5, UR6, -0x6, UR5 ;  /* 0xfffffffa060578a4 */ /* 0x000fc8000f8e0205 */
[----:B------:R-:W-:Y:S08]  /*a2a0*/  @P0 BRA `(.L_x_53) ;  /* 0xffffff6c004c0947 */ /* 0x000ff0000383ffff */
[----:B------:R-:W-:Y:S05]  /*a2b0*/  EXIT ;  /* 0x000000000000794d */ /* 0x000fea0003800000 */
.L_x_3:
[----:B0-----:R-:W-:Y:S01]  /*a2c0*/  ULDC.64 UR4, c[0x0][0x650] ;  /* 0x0001940000047ab9 */ /* 0x001fe20000000a00 */
        /* <DEDUP_REMOVED lines=25> */
.L_x_55:
[--C-:B------:R-:W-:Y:S01]  /*a460*/  SHF.R.U64 R16, R14, R18, R15.reuse ;  /* 0x000000120e107219 */ /* 0x100fe2000000120f */
[----:B------:R-:W0:Y:S01]  /*a470*/  LDC R22, c[0x0][0x618] ;  /* 0x00018600ff167b82 */ /* 0x000e220000000800 */
[----:B------:R-:W-:Y:S01]  /*a480*/  I2FP.F32.U32 R10, R8 ;  /* 0x00000008000a7245 */ /* 0x000fe20000201000 */
[----:B------:R-:W-:Y:S01]  /*a490*/  ULDC UR4, c[0x0][0x150] ;  /* 0x0000540000047ab9 */ /* 0x000fe20000000800 */
[----:B------:R-:W-:Y:S02]  /*a4a0*/  SHF.R.U32.HI R9, RZ, R18, R15 ;  /* 0x00000012ff097219 */ /* 0x000fe4000001160f */
[----:B------:R-:W-:Y:S01]  /*a4b0*/  IADD3 R13, P0, RZ, -R16, RZ ;  /* 0x80000010ff0d7210 */ /* 0x000fe20007f1e0ff */
[----:B------:R-:W-:Y:S01]  /*a4c0*/  FMUL R15, R10, UR4 ;  /* 0x000000040a0f7c20 */ /* 0x000fe20008400000 */
[----:B------:R-:W-:Y:S01]  /*a4d0*/  ULDC UR4, c[0x0][0x154] ;  /* 0x0000550000047ab9 */ /* 0x000fe20000000800 */
[----:B------:R-:W1:Y:S02]  /*a4e0*/  LDC.64 R24, c[0x0][0x640] ;  /* 0x00019000ff187b82 */ /* 0x000e640000000a00 */
[----:B------:R-:W-:-:S02]  /*a4f0*/  IMAD.X R9, RZ, RZ, ~R9, P0 ;  /* 0x000000ffff097224 */ /* 0x000fc400000e0e09 */
[----:B------:R-:W2:Y:S01]  /*a500*/  F2I.U32.TRUNC.NTZ R15, R15 ;  /* 0x0000000f000f7305 */ /* 0x000ea2000020f000 */
[----:B------:R-:W-:-:S03]  /*a510*/  IMAD.WIDE.U32 R10, R13, R20, R2 ;  /* 0x000000140d0a7225 */ /* 0x000fc600078e0002 */
[----:B------:R-:W3:Y:S01]  /*a520*/  LDC R17, c[0x0][0x144] ;  /* 0x00005100ff117b82 */ /* 0x000ee20000000800 */
[----:B------:R-:W-:-:S04]  /*a530*/  IMAD R12, R9, R20, RZ ;  /* 0x00000014090c7224 */ /* 0x000fc800078e02ff */
[----:B------:R-:W-:Y:S02]  /*a540*/  IMAD R9, R13, R21, R12 ;  /* 0x000000150d097224 */ /* 0x000fe400078e020c */
[----:B------:R-:W-:Y:S01]  /*a550*/  IMAD.MOV.U32 R12, RZ, RZ, -0x1 ;  /* 0xffffffffff0c7424 */ /* 0x000fe200078e00ff */
[----:B------:R-:W4:Y:S01]  /*a560*/  LDC R18, c[0x0][0x608] ;  /* 0x00018200ff127b82 */ /* 0x000f220000000800 */
[----:B------:R-:W-:Y:S01]  /*a570*/  IMAD.IADD R9, R11, 0x1, R9 ;  /* 0x000000010b097824 */ /* 0x000fe200078e0209 */
[----:B------:R-:W-:-:S04]  /*a580*/  I2FP.F32.U32 R11, R7 ;  /* 0x00000007000b7245 */ /* 0x000fc80000201000 */
[-C--:B0-----:R-:W-:Y:S01]  /*a590*/  SHF.R.U64 R14, R10, R22.reuse, R9 ;  /* 0x000000160a0e7219 */ /* 0x081fe20000001209 */
[----:B--2---:R-:W-:Y:S01]  /*a5a0*/  IMAD.MOV R10, RZ, RZ, -R15 ;  /* 0x000000ffff0a7224 */ /* 0x004fe200078e0a0f */
[----:B------:R-:W0:Y:S01]  /*a5b0*/  LDC R13, c[0x0][0x658] ;  /* 0x00019600ff0d7b82 */ /* 0x000e220000000800 */
[----:B-1----:R-:W-:Y:S01]  /*a5c0*/  ISETP.NE.U32.AND P0, PT, R24, RZ, PT ;  /* 0x000000ff1800720c */ /* 0x002fe20003f05070 */
[----:B------:R-:W-:Y:S01]  /*a5d0*/  FMUL R11, R11, UR4 ;  /* 0x000000040b0b7c20 */ /* 0x000fe20008400000 */
[----:B------:R-:W-:Y:S02]  /*a5e0*/  SHF.R.U32.HI R9, RZ, R22, R9 ;  /* 0x00000016ff097219 */ /* 0x000fe40000011609 */
[----:B------:R-:W-:-:S03]  /*a5f0*/  ISETP.NE.AND.EX P0, PT, R25, RZ, PT, P0 ;  /* 0x000000ff1900720c */ /* 0x000fc60003f05300 */
[----:B------:R-:W1:Y:S01]  /*a600*/  LDC R20, c[0x0][0x148] ;  /* 0x00005200ff147b82 */ /* 0x000e620000000800 */
[----:B---3--:R-:W-:Y:S02]  /*a610*/  IMAD R23, R17, R10, R8 ;  /* 0x0000000a11177224 */ /* 0x008fe400078e0208 */
[----:B------:R-:W-:-:S05]  /*a620*/  IMAD.MOV.U32 R10, RZ, RZ, 0x1 ;  /* 0x00000001ff0a7424 */ /* 0x000fca00078e00ff */
[----:B------:R-:W2:Y:S01]  /*a630*/  LDC R21, c[0x0][0x600] ;  /* 0x00018000ff157b82 */ /* 0x000ea20000000800 */
[-CC-:B----4-:R-:W-:Y:S02]  /*a640*/  SHF.R.U64 R17, R14, R18.reuse, R9.reuse ;  /* 0x000000120e117219 */ /* 0x190fe40000001209 */
[----:B------:R-:W-:Y:S02]  /*a650*/  SHF.R.U32.HI R8, RZ, R18, R9 ;  /* 0x00000012ff087219 */ /* 0x000fe40000011609 */
[----:B------:R3:W4:Y:S03]  /*a660*/  F2I.U32.TRUNC.NTZ R18, R11 ;  /* 0x0000000b00127305 */ /* 0x000726000020f000 */
[----:B------:R-:W1:Y:S01]  /*a670*/  LDC R26, c[0x0][0x648] ;  /* 0x00019200ff1a7b82 */ /* 0x000e620000000800 */
[-C--:B0-----:R-:W-:Y:S02]  /*a680*/  SHF.R.U64 R19, R17, R13.reuse, R8 ;  /* 0x0000000d11137219 */ /* 0x081fe40000001208 */
[----:B------:R-:W-:-:S02]  /*a690*/  SHF.L.U32 R12, R12, R13, RZ ;  /* 0x0000000d0c0c7219 */ /* 0x000fc400000006ff */
[-C--:B------:R-:W-:Y:S01]  /*a6a0*/  SHF.R.U32.HI R9, RZ, R13.reuse, R8 ;  /* 0x0000000dff097219 */ /* 0x080fe20000011608 */
[----:B------:R-:W-:Y:S01]  /*a6b0*/  IMAD.MOV.U32 R8, RZ, RZ, R19 ;  /* 0x000000ffff087224 */ /* 0x000fe200078e0013 */
[----:B------:R-:W-:Y:S01]  /*a6c0*/  SHF.L.U32 R22, R10, R13, RZ ;  /* 0x0000000d0a167219 */ /* 0x000fe200000006ff */
[----:B------:R-:W0:Y:S01]  /*a6d0*/  LDC R27, c[0x0][0x638] ;  /* 0x00018e00ff1b7b82 */ /* 0x000e220000000800 */
[----:B------:R-:W-:-:S07]  /*a6e0*/  LOP3.LUT R28, RZ, R12, RZ, 0x33, !PT ;  /* 0x0000000cff1c7212 */ /* 0x000fce00078e33ff */
        /* <DEDUP_REMOVED lines=12> */
.L_x_56:
[----:B------:R-:W-:Y:S01]  /*a7b0*/  ISETP.NE.AND P0, PT, R0, 0x1, PT ;  /* 0x000000010000780c */ /* 0x000fe20003f05270 */
[----:B--2---:R-:W-:Y:S01]  /*a7c0*/  VIADD R11, R21, 0xffffffff ;  /* 0xffffffff150b7836 */ /* 0x004fe20000000000 */
[----:B-1----:R-:W-:Y:S01]  /*a7d0*/  SHF.R.U64 R9, R8, R26, R9 ;  /* 0x0000001a08097219 */ /* 0x002fe20000001209 */
[----:B------:R-:W-:Y:S01]  /*a7e0*/  IMAD.MOV R18, RZ, RZ, -R18 ;  /* 0x000000ffff127224 */ /* 0x000fe200078e0a12 */
[----:B------:R-:W-:Y:S02]  /*a7f0*/  LOP3.LUT R8, R17, R28, RZ, 0xc0, !PT ;  /* 0x0000001c11087212 */ /* 0x000fe400078ec0ff */
[----:B------:R-:W-:Y:S01]  /*a800*/  LOP3.LUT R14, R14, R11, RZ, 0xc0, !PT ;  /* 0x0000000b0e0e7212 */ /* 0x000fe200078ec0ff */
[----:B------:R-:W-:Y:S02]  /*a810*/  IMAD.MOV R10, RZ, RZ, -R9 ;  /* 0x000000ffff0a7224 */ /* 0x000fe400078e0a09 */
[----:B------:R-:W-:Y:S02]  /*a820*/  IMAD R8, R22, R9, R8 ;  /* 0x0000000916087224 */ /* 0x000fe400078e0208 */
[----:B------:R-:W-:-:S02]  /*a830*/  IMAD.MOV.U32 R11, RZ, RZ, 0x1 ;  /* 0x00000001ff0b7424 */ /* 0x000fc400078e00ff */
[----:B------:R-:W-:Y:S02]  /*a840*/  @P0 IMAD R23, R20, R18, R7 ;  /* 0x0000001214170224 */ /* 0x000fe400078e0207 */
[----:B0-----:R-:W-:Y:S02]  /*a850*/  IMAD R7, R10, R27, R19 ;  /* 0x0000001b0a077224 */ /* 0x001fe400078e0213 */
[----:B------:R-:W-:Y:S02]  /*a860*/  IMAD R15, R8, R29, R23 ;  /* 0x0000001d080f7224 */ /* 0x000fe400078e0217 */
[----:B------:R-:W-:Y:S02]  /*a870*/  IMAD R8, R7, R21, R14 ;  /* 0x0000001507087224 */ /* 0x000fe400078e020e */
[----:B------:R-:W-:-:S03]  /*a880*/  IMAD.MOV.U32 R10, RZ, RZ, R16 ;  /* 0x000000ffff0a7224 */ /* 0x000fc600078e0010 */
[----:B------:R-:W-:Y:S02]  /*a890*/  SEL R18, R8, R15, !P0 ;  /* 0x0000000f08127207 */ /* 0x000fe40004000000 */
[----:B------:R-:W-:-:S07]  /*a8a0*/  SEL R15, R15, R8, !P0 ;  /* 0x000000080f0f7207 */ /* 0x000fce0004000000 */
.L_x_54:
[----:B------:R-:W-:-:S08]  /*a8b0*/  NOP ;  /* 0x0000000000007918 */ /* 0x000fd00000000000 */
[----:B------:R-:W0:-:S00]  /*a8c0*/  USETMAXREG.DEALLOC.CTAPOOL 0x28 ;  /* 0x00000028000079c8 */ /* 0x000e0000080e0500 */
[----:B0-----:R-:W-:-:S13]  /*a8d0*/  ISETP.NE.AND P0, PT, R6, RZ, PT ;  /* 0x000000ff0600720c */ /* 0x001fda0003f05270 */
[----:B------:R-:W-:Y:S05]  /*a8e0*/  @P0 EXIT ;  /* 0x000000000000094d */ /* 0x000fea0003800000 */
[----:B------:R-:W-:Y:S01]  /*a8f0*/  LOP3.LUT P0, RZ, R11, 0xff, RZ, 0xc0, !PT ;  /* 0x000000ff0bff7812 */ /* 0x000fe2000780c0ff */
[----:B------:R-:W-:Y:S02]  /*a900*/  IMAD.MOV.U32 R12, RZ, RZ, 0x1 ;  /* 0x00000001ff0c7424 */ /* 0x000fe400078e00ff */
[----:B------:R-:W-:-:S10]  /*a910*/  IMAD.MOV.U32 R14, RZ, RZ, RZ ;  /* 0x000000ffff0e7224 */ /* 0x000fd400078e00ff */
[----:B------:R-:W-:Y:S05]  /*a920*/  @!P0 BRA `(.L_x_57) ;  /* 0x0000000c00348947 */ /* 0x000fea0003800000 */
[----:B------:R-:W0:Y:S01]  /*a930*/  LDC R6, c[0x0][0x28c] ;  /* 0x0000a300ff067b82 */ /* 0x000e220000000800 */
[----:B------:R-:W-:Y:S01]  /*a940*/  ULDC UR5, c[0x0][0x600] ;  /* 0x0001800000057ab9 */ /* 0x000fe20000000800 */
[----:B------:R-:W-:Y:S01]  /*a950*/  ULDC UR4, c[0x0][0xc] ;  /* 0x0000030000047ab9 */ /* 0x000fe20000000800 */
[----:B------:R-:W-:Y:S01]  /*a960*/  UIADD3 UR16, UR5, -0x1, URZ ;  /* 0xffffffff05107890 */ /* 0x000fe2000fffe03f */
[C---:B------:R-:W-:Y:S01]  /*a970*/  LOP3.LUT P2, RZ, R4.reuse, 0x7f, RZ, 0xc0, !PT ;  /* 0x0000007f04ff7812 */ /* 0x040fe2000784c0ff */
[----:B------:R-:W-:Y:S01]  /*a980*/  ULDC UR6, c[0x0][0x658] ;  /* 0x0001960000067ab9 */ /* 0x000fe20000000800 */
[----:B------:R-:W-:Y:S01]  /*a990*/  ULDC UR5, c[0x0][0x10] ;  /* 0x0000040000057ab9 */ /* 0x000fe20000000800 */
[----:B------:R-:W-:Y:S01]  /*a9a0*/  UMOV UR7, 0xffffffff ;  /* 0xffffffff00077882 */ /* 0x000fe20000000000 */
[----:B------:R-:W-:Y:S01]  /*a9b0*/  UMOV UR8, 0x1 ;  /* 0x0000000100087882 */ /* 0x000fe20000000000 */
[----:B------:R-:W-:Y:S01]  /*a9c0*/  UIMAD.WIDE.U32 UR4, UR4, UR5, URZ ;  /* 0x00000005040472a5 */ /* 0x000fe2000f8e003f */
[----:B------:R-:W-:Y:S01]  /*a9d0*/  LOP3.LUT P0, RZ, R4, 0x1f, RZ, 0xc0, !PT ;  /* 0x0000001f04ff7812 */ /* 0x000fe2000780c0ff */
[----:B------:R-:W-:Y:S01]  /*a9e0*/  USHF.L.U32 UR7, UR7, UR6, URZ ;  /* 0x0000000607077299 */ /* 0x000fe2000800063f */
[----:B------:R-:W-:Y:S01]  /*a9f0*/  BSSY B0, `(.L_x_57) ;  /* 0x00000c0000007945 */ /* 0x000fe20003800000 */
[----:B------:R-:W-:Y:S01]  /*aa00*/  USHF.L.U32 UR18, UR8, UR6, URZ ;  /* 0x0000000608127299 */ /* 0x000fe2000800063f */
[----:B------:R-:W-:Y:S01]  /*aa10*/  IMAD.MOV.U32 R16, RZ, RZ, 0x1 ;  /* 0x00000001ff107424 */ /* 0x000fe200078e00ff */
[----:B------:R-:W-:Y:S01]  /*aa20*/  LOP3.LUT R17, R5, 0x2, RZ, 0xfc, !PT ;  /* 0x0000000205117812 */ /* 0x000fe200078efcff */
[----:B------:R-:W-:Y:S01]  /*aa30*/  ULDC UR6, c[0x0][0x14] ;  /* 0x0000050000067ab9 */ /* 0x000fe20000000800 */
[----:B------:R-:W-:Y:S01]  /*aa40*/  PLOP3.LUT P0, PT, P0, P2, PT, 0x8a, 0x0 ;  /* 0x000000000000781c */ /* 0x000fe20000705172 */
[----:B------:R-:W-:Y:S01]  /*aa50*/  UIMAD.WIDE.U32 UR20, UR4, UR6, URZ ;  /* 0x00000006041472a5 */ /* 0x000fe2000f8e003f */
[----:B------:R-:W-:Y:S01]  /*aa60*/  IMAD.MOV.U32 R12, RZ, RZ, 0x1 ;  /* 0x00000001ff0c7424 */ /* 0x000fe200078e00ff */
[----:B------:R-:W-:Y:S01]  /*aa70*/  UIMAD UR13, UR5, UR6, URZ ;  /* 0x00000006050d72a4 */ /* 0x000fe2000f8e023f */
[----:B------:R-:W-:Y:S01]  /*aa80*/  IMAD.MOV.U32 R14, RZ, RZ, RZ ;  /* 0x000000ffff0e7224 */ /* 0x000fe200078e00ff */
[----:B------:R-:W-:Y:S01]  /*aa90*/  ULOP3.LUT UR17, URZ, UR7, URZ, 0x33, !UPT ;  /* 0x000000073f117292 */ /* 0x000fe2000f8e333f */
[----:B0-----:R-:W-:Y:S01]  /*aaa0*/  VIADD R6, R6, 0x3f ;  /* 0x0000003f06067836 */ /* 0x001fe20000000000 */
[----:B------:R-:W-:Y:S01]  /*aab0*/  UIADD3 UR13, UR21, UR13, URZ ;  /* 0x0000000d150d7290 */ /* 0x000fe2000fffe03f */
[----:B------:R-:W-:-:S03]  /*aac0*/  ULDC.64 UR22, c[0x0][0x198] ;  /* 0x0000660000167ab9 */ /* 0x000fc60000000a00 */
[----:B------:R-:W-:-:S04]  /*aad0*/  SHF.R.S32.HI R7, RZ, 0x1f, R6 ;  /* 0x0000001fff077819 */ /* 0x000fc80000011406 */
[----:B------:R-:W-:-:S04]  /*aae0*/  LEA.HI R7, R7, R6, RZ, 0x6 ;  /* 0x0000000607077211 */ /* 0x000fc800078f30ff */
[----:B------:R-:W-:-:S05]  /*aaf0*/  SHF.R.S32.HI R13, RZ, 0x6, R7 ;  /* 0x00000006ff0d7819 */ /* 0x000fca0000011407 */
[----:B------:R-:W-:-:S07]  /*ab00*/  VIADD R4, R13, 0x1 ;  /* 0x000000010d047836 */ /* 0x000fce0000000000 */
.L_x_69:
[----:B------:R-:W-:-:S03]  /*ab10*/  UMOV UR4, 0xffffffff ;  /* 0xffffffff00047882 */ /* 0x000fc60000000000 */
[----:B------:R-:W-:Y:S05]  /*ab20*/  BRA.DIV UR4, `(.L_x_58) ;  /* 0x0000000e04ec7947 */ /* 0x000fea000b800000 */
[----:B------:R-:W-:-:S13]  /*ab30*/  ELECT P1, URZ, PT ;  /* 0x00000000003f782f */ /* 0x000fda0003820000 */
.L_x_82:
[----:B------:R-:W0:Y:S01]  /*ab40*/  LDC R6, c[0x0][0x28c] ;  /* 0x0000a300ff067b82 */ /* 0x000e220000000800 */
[----:B------:R-:W-:Y:S01]  /*ab50*/  BSSY B1, `(.L_x_59) ;  /* 0x0000037000017945 */ /* 0x000fe20003800000 */
[----:B0-----:R-:W-:-:S13]  /*ab60*/  ISETP.LT.OR P1, PT, R6, 0x1, !P1 ;  /* 0x000000010600780c */ /* 0x001fda0004f21670 */
[----:B------:R-:W-:Y:S05]  /*ab70*/  @P1 BRA `(.L_x_60) ;  /* 0x0000000000d01947 */ /* 0x000fea0003800000 */
[----:B------:R-:W-:Y:S02]  /*ab80*/  IMAD.SHL.U32 R19, R18, 0x20, RZ ;  /* 0x0000002012137824 */ /* 0x000fe400078e00ff */
[----:B------:R-:W-:Y:S02]  /*ab90*/  IMAD.SHL.U32 R15, R15, 0x200, RZ ;  /* 0x000002000f0f7824 */ /* 0x000fe400078e00ff */
[----:B------:R-:W-:Y:S02]  /*aba0*/  IMAD.MOV.U32 R20, RZ, RZ, RZ ;  /* 0x000000ffff147224 */ /* 0x000fe400078e00ff */
[----:B------:R-:W-:Y:S02]  /*abb0*/  IMAD.MOV.U32 R6, RZ, RZ, R4 ;  /* 0x000000ffff067224 */ /* 0x000fe400078e0004 */
[----:B------:R-:W-:Y:S02]  /*abc0*/  IMAD.MOV.U32 R7, RZ, RZ, R12 ;  /* 0x000000ffff077224 */ /* 0x000fe400078e000c */
[----:B------:R-:W-:-:S07]  /*abd0*/  IMAD.MOV.U32 R8, RZ, RZ, R14 ;  /* 0x000000ffff087224 */ /* 0x000fce00078e000e */
.L_x_64:
[----:B------:R-:W0:Y:S01]  /*abe0*/  S2R R18, SR_CgaCtaId ;  /* 0x0000000000127919 */ /* 0x000e220000008800 */
[----:B------:R-:W-:Y:S01]  /*abf0*/  MOV R9, 0x400 ;  /* 0x0000040000097802 */ /* 0x000fe20000000f00 */
[----:B------:R-:W1:Y:S03]  /*ac00*/  @!P2 LDC R11, c[0x0][0x500] ;  /* 0x00014000ff0bab82 */ /* 0x000e660000000800 */
[----:B0-----:R-:W-:Y:S02]  /*ac10*/  LEA R21, R18, R9, 0x18 ;  /* 0x0000000912157211 */ /* 0x001fe400078ec0ff */
[----:B------:R-:W-:-:S03]  /*ac20*/  SHF.L.U32 R9, R7, 0x1f, RZ ;  /* 0x0000001f07097819 */ /* 0x000fc600000006ff */
[----:B------:R-:W-:-:S04]  /*ac30*/  IMAD R18, R8, 0x8, R21 ;  /* 0x0000000808127824 */ /* 0x000fc800078e0215 */
[----:B------:R-:W0:Y:S02]  /*ac40*/  SYNCS.PHASECHK.TRANS64.TRYWAIT P1, [R18+URZ+0x30], R9 ;  /* 0x00003009120075a7 */ /* 0x000e24000802017f */
[----:B01----:R-:W-:Y:S05]  /*ac50*/  @!P1 BRA `(.L_x_61) ;  /* 0x0000000c00c09947 */ /* 0x003fea0003800000 */
.L_x_83:
[----:B0-----:R-:W-:Y:S01]  /*ac60*/  PRMT R9, R17, 0x9910, RZ ;  /* 0x0000991011097816 */ /* 0x001fe200000000ff */
[----:B------:R0:W-:Y:S03]  /*ac70*/  @!P2 SYNCS.ARRIVE.TRANS64 RZ, [R18+URZ], R11 ;  /* 0x0000000b12ffa9a7 */ /* 0x0001e6000800003f */
[----:B------:R-:W-:-:S13]  /*ac80*/  ISETP.NE.AND P1, PT, R9, 0x2, PT ;  /* 0x000000020900780c */ /* 0x000fda0003f25270 */
[----:B0-----:R-:W-:Y:S05]  /*ac90*/  @P1 BRA `(.L_x_62) ;  /* 0x0000000000041947 */ /* 0x001fea0003800000 */
[----:B------:R-:W-:Y:S01]  /*aca0*/  BPT.TRAP 0x1 ;  /* 0x000000040000795c */ /* 0x000fe20000300000 */
.L_x_62:
[----:B------:R-:W-:Y:S05]  /*acb0*/  @P0 BRA `(.L_x_63) ;  /* 0x0000000000040947 */ /* 0x000fea0003800000 */
[----:B------:R-:W-:Y:S01]  /*acc0*/  BPT.TRAP 0x1 ;  /* 0x000000040000795c */ /* 0x000fe20000300000 */
.L_x_63:
[--C-:B------:R-:W-:Y:S01]  /*acd0*/  IMAD R9, R8, 0x8000, R21.reuse ;  /* 0x0000800008097824 */ /* 0x100fe200078e0215 */
[----:B------:R-:W-:Y:S01]  /*ace0*/  R2UR UR9, R18 ;  /* 0x00000000120972ca */ /* 0x000fe200000e0000 */
[----:B------:R-:W-:Y:S01]  /*acf0*/  IMAD R21, R8, 0x800, R21 ;  /* 0x0000080008157824 */ /* 0x000fe200078e0215 */
[----:B------:R-:W-:Y:S01]  /*ad00*/  UIADD3 UR4, UP0, UR22, 0xf0, URZ ;  /* 0x000000f016047890 */ /* 0x000fe2000ff1e03f */
[----:B------:R-:W-:Y:S01]  /*ad10*/  VIADD R6, R6, 0xffffffff ;  /* 0xffffffff06067836 */ /* 0x000fe20000000000 */
[----:B------:R-:W-:Y:S01]  /*ad20*/  R2UR UR5, R9 ;  /* 0x00000000090572ca */ /* 0x000fe200000e0000 */
[----:B------:R-:W-:Y:S01]  /*ad30*/  UIADD3 UR24, UP1, UR22, 0x1f0, URZ ;  /* 0x000001f016187890 */ /* 0x000fe2000ff3e03f */
[----:B------:R-:W-:Y:S01]  /*ad40*/  R2UR UR8, R21 ;  /* 0x00000000150872ca */ /* 0x000fe200000e0000 */
[----:B------:R-:W-:Y:S01]  /*ad50*/  VIADD R8, R8, 0x1 ;  /* 0x0000000108087836 */ /* 0x000fe20000000000 */
[----:B------:R-:W-:Y:S01]  /*ad60*/  R2UR UR11, R15 ;  /* 0x000000000f0b72ca */ /* 0x000fe200000e0000 */
[----:B------:R-:W-:Y:S01]  /*ad70*/  UIADD3.X UR25, URZ, UR23, URZ, UP1, !UPT ;  /* 0x000000173f197290 */ /* 0x000fe20008ffe43f */
[----:B------:R-:W-:Y:S01]  /*ad80*/  R2UR UR10, R20 ;  /* 0x00000000140a72ca */ /* 0x000fe200000e0000 */
[----:B------:R-:W-:Y:S01]  /*ad90*/  UMOV UR6, 0x0 ;  /* 0x0000000000067882 */ /* 0x000fe20000000000 */
[----:B------:R-:W-:Y:S01]  /*ada0*/  R2UR UR12, R10 ;  /* 0x000000000a0c72ca */ /* 0x000fe200000e0000 */
[----:B------:R-:W-:Y:S01]  /*adb0*/  UMOV UR7, 0x10000000 ;  /* 0x1000000000077882 */ /* 0x000fe20000000000 */
[----:B------:R-:W-:Y:S01]  /*adc0*/  R2UR UR19, R19 ;  /* 0x00000000131372ca */ /* 0x000fe200000e0000 */
[----:B------:R-:W-:Y:S01]  /*add0*/  VIADD R20, R20, 0x40 ;  /* 0x0000004014147836 */ /* 0x000fe20000000000 */
[----:B------:R-:W-:Y:S01]  /*ade0*/  ISETP.GT.AND P3, PT, R6, 0x1, PT ;  /* 0x000000010600780c */ /* 0x000fe20003f64270 */
[----:B------:R-:W-:Y:S01]  /*adf0*/  UIADD3 UR14, UR5, 0x180, URZ ;  /* 0x00000180050e7890 */ /* 0x000fe2000fffe03f */
[----:B------:R-:W-:Y:S01]  /*ae00*/  ISETP.NE.AND P1, PT, R8, 0x6, PT ;  /* 0x000000060800780c */ /* 0x000fe20003f25270 */
[----:B------:R-:W-:-:S02]  /*ae10*/  UIADD3.X UR5, URZ, UR23, URZ, UP0, !UPT ;  /* 0x000000173f057290 */ /* 0x000fc400087fe43f */
[----:B------:R-:W-:Y:S01]  /*ae20*/  UIADD3 UR15, UR8, 0x30180, URZ ;  /* 0x00030180080f7890 */ /* 0x000fe2000fffe03f */
[----:B------:R-:W-:Y:S02]  /*ae30*/  SEL R18, RZ, 0x1, P1 ;  /* 0x00000001ff127807 */ /* 0x000fe40000800000 */
[----:B------:R-:W-:Y:S01]  /*ae40*/  UMOV UR8, UR14 ;  /* 0x0000000e00087c82 */ /* 0x000fe20008000000 */
[----:B------:R-:W-:Y:S02]  /*ae50*/  SEL R8, R8, RZ, P1 ;  /* 0x000000ff08087207 */ /* 0x000fe40000800000 */
[----:B------:R-:W-:Y:S01]  /*ae60*/  LOP3.LUT R7, R7, R18, RZ, 0x3c, !PT ;  /* 0x0000001207077212 */ /* 0x000fe200078e3cff */
[----:B------:R0:W-:Y:S02]  /*ae70*/  UTMALDG.3D [UR8], [UR4], desc[UR6] ;  /* 0x00000608040075b4 */ /* 0x0001e40008011000 */
[----:B0-----:R-:W-:Y:S01]  /*ae80*/  UMOV UR8, UR15 ;  /* 0x0000000f00087c82 */ /* 0x001fe20008000000 */
[----:B------:R-:W-:-:S02]  /*ae90*/  UMOV UR11, UR19 ;  /* 0x00000013000b7c82 */ /* 0x000fc40008000000 */
[----:B------:R0:W-:Y:S02]  /*aea0*/  UTMALDG.3D [UR8], [UR24], desc[UR6] ;  /* 0x00000608180075b4 */ /* 0x0001e40008011000 */
[----:B0-----:R-:W-:Y:S05]  /*aeb0*/  @P3 BRA `(.L_x_64) ;  /* 0xfffffffc00483947 */ /* 0x001fea000383ffff */
.L_x_60:
[----:B------:R-:W-:Y:S05]  /*aec0*/  BSYNC B1 ;  /* 0x0000000000017941 */ /* 0x000fea0003800000 */
.L_x_59:
[----:B------:R-:W-:Y:S01]  /*aed0*/  LOP3.LUT P3, RZ, R16, 0xff, RZ, 0xc0, !PT ;  /* 0x000000ff10ff7812 */ /* 0x000fe2000786c0ff */
[----:B------:R-:W-:Y:S01]  /*aee0*/  IMAD.IADD R14, R13, 0x1, R14 ;  /* 0x000000010d0e7824 */ /* 0x000fe200078e020e */
[----:B------:R-:W-:Y:S01]  /*aef0*/  IADD3 R2, P4, R2, UR20, RZ ;  /* 0x0000001402027c10 */ /* 0x000fe2000ff9e0ff */
[----:B------:R-:W-:Y:S01]  /*af00*/  ULDC.64 UR4, c[0x0][0x650] ;  /* 0x0001940000047ab9 */ /* 0x000fe20000000a00 */
[----:B------:R-:W-:Y:S01]  /*af10*/  BSSY B1, `(.L_x_65) ;  /* 0x000006b000017945 */ /* 0x000fe20003800000 */
[----:B------:R-:W-:Y:S01]  /*af20*/  IMAD.MOV.U32 R15, RZ, RZ, -0x1 ;  /* 0xffffffffff0f7424 */ /* 0x000fe200078e00ff */
[----:B------:R-:W-:Y:S01]  /*af30*/  ISETP.GT.U32.AND P1, PT, R14, 0x5, PT ;  /* 0x000000050e00780c */ /* 0x000fe20003f24070 */
[----:B------:R-:W-:Y:S01]  /*af40*/  IMAD.MOV.U32 R18, RZ, RZ, -0x1 ;  /* 0xffffffffff127424 */ /* 0x000fe200078e00ff */
[----:B------:R-:W-:Y:S01]  /*af50*/  IADD3.X R3, R3, UR13, RZ, P4, !PT ;  /* 0x0000000d03037c10 */ /* 0x000fe2000a7fe4ff */
[----:B------:R-:W-:Y:S01]  /*af60*/  IMAD.MOV.U32 R10, RZ, RZ, -0x1 ;  /* 0xffffffffff0a7424 */ /* 0x000fe200078e00ff */
[----:B------:R-:W-:-:S02]  /*af70*/  ISETP.LT.U32.AND P1, PT, R13, 0x6, P1 ;  /* 0x000000060d00780c */ /* 0x000fc40000f21070 */
[----:B------:R-:W-:Y:S01]  /*af80*/  PRMT R16, RZ, 0x7610, R16 ;  /* 0x00007610ff107816 */ /* 0x000fe20000000010 */
[----:B------:R-:W0:Y:S01]  /*af90*/  @P3 S2R R7, SR_CgaCtaId ;  /* 0x0000000000073919 */ /* 0x000e220000008800 */
[----:B------:R-:W-:-:S04]  /*afa0*/  @P3 MOV R6, 0x400 ;  /* 0x0000040000063802 */ /* 0x000fc80000000f00 */
[----:B0-----:R-:W-:Y:S01]  /*afb0*/  @P3 LEA R8, R7, R6, 0x18 ;  /* 0x0000000607083211 */ /* 0x001fe200078ec0ff */
[----:B------:R-:W-:-:S03]  /*afc0*/  IMAD.WIDE.U32 R6, R14, -0x55555555, RZ ;  /* 0xaaaaaaab0e067825 */ /* 0x000fc600078e00ff */
[----:B------:R0:W-:Y:S01]  /*afd0*/  @P3 SYNCS.ARRIVE.TRANS64.A1T0 RZ, [R8+URZ+0x78], RZ ;  /* 0x000078ff08ff39a7 */ /* 0x0001e2000810003f */
[----:B------:R-:W-:Y:S02]  /*afe0*/  ISETP.GE.U32.AND P3, PT, R13, 0x6, PT ;  /* 0x000000060d00780c */ /* 0x000fe40003f66070 */
[----:B------:R-:W-:Y:S02]  /*aff0*/  SHF.R.U32.HI R9, RZ, 0x2, R7 ;  /* 0x00000002ff097819 */ /* 0x000fe40000011607 */
[----:B------:R-:W-:Y:S02]  /*b000*/  SEL R7, RZ, 0x1, !P1 ;  /* 0x00000001ff077807 */ /* 0x000fe40004800000 */
[----:B------:R-:W-:Y:S01]  /*b010*/  ISETP.GE.U32.AND P1, PT, R2, UR4, PT ;  /* 0x0000000402007c0c */ /* 0x000fe2000bf26070 */
[----:B------:R-:W-:Y:S01]  /*b020*/  IMAD R14, R9, -0x6, R14 ;  /* 0xfffffffa090e7824 */ /* 0x000fe200078e020e */
[----:B------:R-:W-:Y:S02]  /*b030*/  LOP3.LUT R12, R12, R7, RZ, 0x3c, !PT ;  /* 0x000000070c0c7212 */ /* 0x000fe400078e3cff */
[----:B------:R-:W-:-:S02]  /*b040*/  ISETP.GE.U32.AND.EX P1, PT, R3, UR5, PT, P1 ;  /* 0x0000000503007c0c */ /* 0x000fc4000bf26110 */
[----:B------:R-:W-:Y:S02]  /*b050*/  PRMT R6, RZ, 0x7610, R6 ;  /* 0x00007610ff067816 */ /* 0x000fe40000000006 */
[----:B------:R-:W-:-:S09]  /*b060*/  @P3 LOP3.LUT R12, R12, 0x1, R9, 0x78, !PT ;  /* 0x000000010c0c3812 */ /* 0x000fd200078e7809 */
[----:B0-----:R-:W-:Y:S05]  /*b070*/  @P1 BRA `(.L_x_66) ;  /* 0x0000000400501947 */ /* 0x001fea0003800000 */
[----:B------:R-:W-:Y:S01]  /*b080*/  ULDC.64 UR4, c[0x0][0x628] ;  /* 0x00018a0000047ab9 */ /* 0x000fe20000000a00 */
[----:B------:R-:W0:Y:S01]  /*b090*/  S2R R18, SR_CTAID.X ;  /* 0x0000000000127919 */ /* 0x000e220000002500 */
[----:B------:R-:W-:Y:S01]  /*b0a0*/  ISETP.NE.U32.AND P1, PT, RZ, UR4, PT ;  /* 0x00000004ff007c0c */ /* 0x000fe2000bf25070 */
[----:B------:R-:W-:Y:S01]  /*b0b0*/  ULDC UR7, c[0x0][0x630] ;  /* 0x00018c0000077ab9 */ /* 0x000fe20000000800 */
[----:B------:R-:W-:Y:S01]  /*b0c0*/  IMAD.MOV.U32 R6, RZ, RZ, R2 ;  /* 0x000000ffff067224 */ /* 0x000fe200078e0002 */
[----:B------:R-:W1:Y:S01]  /*b0d0*/  S2R R15, SR_CTAID.Y ;  /* 0x00000000000f7919 */ /* 0x000e620000002600 */
[----:B------:R-:W-:Y:S01]  /*b0e0*/  ISETP.NE.AND.EX P1, PT, RZ, UR5, PT, P1 ;  /* 0x00000005ff007c0c */ /* 0x000fe2000bf25310 */
[----:B------:R-:W-:-:S12]  /*b0f0*/  IMAD.MOV.U32 R7, RZ, RZ, R3 ;  /* 0x000000ffff077224 */ /* 0x000fd800078e0003 */
[----:B------:R-:W-:Y:S05]  /*b100*/  @!P1 BRA `(.L_x_67) ;  /* 0x0000000000289947 */ /* 0x000fea0003800000 */
[----:B------:R-:W-:Y:S02]  /*b110*/  ULDC UR6, c[0x0][0x634] ;  /* 0x00018d0000067ab9 */ /* 0x000fe40000000800 */
[----:B------:R-:W-:-:S05]  /*b120*/  IADD3 R11, P1, R2, UR6, RZ ;  /* 0x00000006020b7c10 */ /* 0x000fca000ff3e0ff */
[----:B------:R-:W-:-:S04]  /*b130*/  IMAD.X R19, RZ, RZ, R3, P1 ;  /* 0x000000ffff137224 */ /* 0x000fc800008e0603 */
[----:B------:R-:W-:-:S04]  /*b140*/  IMAD.WIDE.U32 R8, R19, UR4, RZ ;  /* 0x0000000413087c25 */ /* 0x000fc8000f8e00ff */
[----:B------:R-:W-:-:S04]  /*b150*/  IMAD.WIDE.U32 R8, P1, R11, UR5, R8 ;  /* 0x000000050b087c25 */ /* 0x000fc8000f820008 */
[----:B------:R-:W-:-:S04]  /*b160*/  IMAD.WIDE.U32 R10, R11, UR4, RZ ;  /* 0x000000040b0a7c25 */ /* 0x000fc8000f8e00ff */
[----:B------:R-:W-:Y:S01]  /*b170*/  IMAD.X R7, RZ, RZ, RZ, P1 ;  /* 0x000000ffff077224 */ /* 0x000fe200008e06ff */
[----:B------:R-:W-:Y:S01]  /*b180*/  IADD3 RZ, P1, R11, R8, RZ ;  /* 0x000000080bff7210 */ /* 0x000fe20007f3e0ff */
[----:B------:R-:W-:-:S04]  /*b190*/  IMAD.MOV.U32 R6, RZ, RZ, R9 ;  /* 0x000000ffff067224 */ /* 0x000fc800078e0009 */
[----:B------:R-:W-:-:S08]  /*b1a0*/  IMAD.WIDE.U32.X R6, R19, UR5, R6, P1 ;  /* 0x0000000513067c25 */ /* 0x000fd000088e0406 */
.L_x_67:
[--C-:B------:R-:W-:Y:S01]  /*b1b0*/  SHF.R.U64 R10, R6, UR7, R7.reuse ;  /* 0x00000007060a7c19 */ /* 0x100fe20008001207 */
[----:B------:R-:W-:Y:S01]  /*b1c0*/  ULDC.64 UR4, c[0x0][0x620] ;  /* 0x0001880000047ab9 */ /* 0x000fe20000000a00 */
[----:B------:R-:W-:Y:S01]  /*b1d0*/  SHF.R.U32.HI R6, RZ, UR7, R7 ;  /* 0x00000007ff067c19 */ /* 0x000fe20008011607 */
[----:B------:R-:W2:Y:S01]  /*b1e0*/  LDC R25, c[0x0][0x144] ;  /* 0x00005100ff197b82 */ /* 0x000ea20000000800 */
[----:B------:R-:W-:Y:S01]  /*b1f0*/  IADD3 R9, P1, RZ, -R10, RZ ;  /* 0x8000000aff097210 */ /* 0x000fe20007f3e0ff */
[----:B------:R-:W-:Y:S01]  /*b200*/  ULDC.64 UR8, c[0x0][0x640] ;  /* 0x0001900000087ab9 */ /* 0x000fe20000000a00 */
[----:B0-----:R-:W-:Y:S01]  /*b210*/  I2FP.F32.U32 R11, R18 ;  /* 0x00000012000b7245 */ /* 0x001fe20000201000 */
[----:B------:R-:W-:Y:S02]  /*b220*/  ULDC UR6, c[0x0][0x608] ;  /* 0x0001820000067ab9 */ /* 0x000fe40000000800 */
[----:B------:R-:W-:Y:S01]  /*b230*/  IMAD.X R6, RZ, RZ, ~R6, P1 ;  /* 0x000000ffff067224 */ /* 0x000fe200008e0e06 */
[----:B------:R-:W-:Y:S01]  /*b240*/  ISETP.NE.U32.AND P1, PT, RZ, UR8, PT ;  /* 0x00000008ff007c0c */ /* 0x000fe2000bf25070 */
[----:B------:R-:W0:Y:S02]  /*b250*/  LDC R20, c[0x0][0x148] ;  /* 0x00005200ff147b82 */ /* 0x000e240000000800 */
[----:B------:R-:W-:Y:S01]  /*b260*/  IMAD R8, R6, UR4, RZ ;  /* 0x0000000406087c24 */ /* 0x000fe2000f8e02ff */
[----:B------:R-:W-:Y:S01]  /*b270*/  ISETP.NE.AND.EX P1, PT, RZ, UR9, PT, P1 ;  /* 0x00000009ff007c0c */ /* 0x000fe2000bf25310 */
[----:B------:R-:W-:Y:S01]  /*b280*/  IMAD.WIDE.U32 R6, R9, UR4, R2 ;  /* 0x0000000409067c25 */ /* 0x000fe2000f8e0002 */
[----:B------:R-:W-:-:S03]  /*b290*/  ULDC UR4, c[0x0][0x150] ;  /* 0x0000540000047ab9 */ /* 0x000fc60000000800 */
[----:B------:R-:W-:Y:S02]  /*b2a0*/  IMAD R9, R9, UR5, R8 ;  /* 0x0000000509097c24 */ /* 0x000fe4000f8e0208 */
[----:B------:R-:W-:Y:S01]  /*b2b0*/  FMUL R8, R11, UR4 ;  /* 0x000000040b087c20 */ /* 0x000fe20008400000 */
[----:B------:R-:W-:Y:S01]  /*b2c0*/  ULDC UR4, c[0x0][0x618] ;  /* 0x0001860000047ab9 */ /* 0x000fe20000000800 */
[----:B------:R-:W-:Y:S01]  /*b2d0*/  ULDC UR5, c[0x0][0x154] ;  /* 0x0000550000057ab9 */ /* 0x000fe20000000800 */
[----:B------:R-:W-:-:S03]  /*b2e0*/  IMAD.IADD R7, R7, 0x1, R9 ;  /* 0x0000000107077824 */ /* 0x000fc600078e0209 */
[----:B------:R-:W3:Y:S02]  /*b2f0*/  F2I.U32.TRUNC.NTZ R8, R8 ;  /* 0x0000000800087305 */ /* 0x000ee4000020f000 */
[----:B------:R-:W-:Y:S02]  /*b300*/  SHF.R.U64 R11, R6, UR4, R7 ;  /* 0x00000004060b7c19 */ /* 0x000fe40008001207 */
[----:B-1----:R-:W-:-:S05]  /*b310*/  I2FP.F32.U32 R6, R15 ;  /* 0x0000000f00067245 */ /* 0x002fca0000201000 */
[----:B------:R-:W-:Y:S01]  /*b320*/  FMUL R22, R6, UR5 ;  /* 0x0000000506167c20 */ /* 0x000fe20008400000 */
[----:B------:R-:W-:Y:S01]  /*b330*/  SHF.R.U32.HI R6, RZ, UR4, R7 ;  /* 0x00000004ff067c19 */ /* 0x000fe20008011607 */
[----:B------:R-:W-:-:S03]  /*b340*/  ULDC UR4, c[0x0][0x658] ;  /* 0x0001960000047ab9 */ /* 0x000fc60000000800 */
[--C-:B------:R-:W-:Y:S01]  /*b350*/  SHF.R.U64 R21, R11, UR6, R6.reuse ;  /* 0x000000060b157c19 */ /* 0x100fe20008001206 */
[----:B------:R-:W1:Y:S01]  /*b360*/  F2I.U32.TRUNC.NTZ R22, R22 ;  /* 0x0000001600167305 */ /* 0x000e62000020f000 */
[----:B------:R-:W-:Y:S01]  /*b370*/  SHF.R.U32.HI R6, RZ, UR6, R6 ;  /* 0x00000006ff067c19 */ /* 0x000fe20008011606 */
[----:B---3--:R-:W-:-:S03]  /*b380*/  IMAD.MOV R8, RZ, RZ, -R8 ;  /* 0x000000ffff087224 */ /* 0x008fc600078e0a08 */
[----:B------:R-:W-:Y:S01]  /*b390*/  SHF.R.U64 R19, R21, UR4, R6 ;  /* 0x0000000415137c19 */ /* 0x000fe20008001206 */
[----:B--2---:R-:W-:Y:S01]  /*b3a0*/  IMAD R18, R25, R8, R18 ;  /* 0x0000000819127224 */ /* 0x004fe200078e0212 */
[----:B------:R-:W-:-:S03]  /*b3b0*/  SHF.R.U32.HI R23, RZ, UR4, R6 ;  /* 0x00000004ff177c19 */ /* 0x000fc60008011606 */
[----:B------:R-:W-:Y:S02]  /*b3c0*/  IMAD.MOV.U32 R6, RZ, RZ, R19 ;  /* 0x000000ffff067224 */ /* 0x000fe400078e0013 */
[----:B------:R-:W-:Y:S01]  /*b3d0*/  IMAD.MOV.U32 R7, RZ, RZ, R23 ;  /* 0x000000ffff077224 */ /* 0x000fe200078e0017 */
[----:B-1----:R-:W-:Y:S06]  /*b3e0*/  @!P1 BRA `(.L_x_68) ;  /* 0x0000000000289947 */ /* 0x002fec0003800000 */
[----:B------:R-:W-:Y:S02]  /*b3f0*/  ULDC UR4, c[0x0][0x64c] ;  /* 0x0001930000047ab9 */ /* 0x000fe40000000800 */
[----:B------:R-:W-:-:S05]  /*b400*/  IADD3 R7, P1, R19, UR4, RZ ;  /* 0x0000000413077c10 */ /* 0x000fca000ff3e0ff */
[----:B------:R-:W-:-:S04]  /*b410*/  IMAD.X R23, RZ, RZ, R23, P1 ;  /* 0x000000ffff177224 */ /* 0x000fc800008e0617 */
[----:B------:R-:W-:-:S04]  /*b420*/  IMAD.WIDE.U32 R8, R23, UR8, RZ ;  /* 0x0000000817087c25 */ /* 0x000fc8000f8e00ff */
[----:B------:R-:W-:-:S04]  /*b430*/  IMAD.WIDE.U32 R8, P1, R7, UR9, R8 ;  /* 0x0000000907087c25 */ /* 0x000fc8000f820008 */
[----:B------:R-:W-:-:S04]  /*b440*/  IMAD.WIDE.U32 R6, R7, UR8, RZ ;  /* 0x0000000807067c25 */ /* 0x000fc8000f8e00ff */
[----:B------:R-:W-:Y:S01]  /*b450*/  IMAD.MOV.U32 R6, RZ, RZ, R9 ;  /* 0x000000ffff067224 */ /* 0x000fe200078e0009 */
[----:B------:R-:W-:Y:S01]  /*b460*/  IADD3 RZ, P3, R7, R8, RZ ;  /* 0x0000000807ff7210 */ /* 0x000fe20007f7e0ff */
[----:B------:R-:W-:-:S04]  /*b470*/  IMAD.X R7, RZ, RZ, RZ, P1 ;  /* 0x000000ffff077224 */ /* 0x000fc800008e06ff */
[----:B------:R-:W-:-:S08]  /*b480*/  IMAD.WIDE.U32.X R6, R23, UR9, R6, P3 ;  /* 0x0000000917067c25 */ /* 0x000fd000098e0406 */
.L_x_68:
[----:B------:R-:W-:Y:S01]  /*b490*/  ISETP.NE.AND P1, PT, R0, 0x1, PT ;  /* 0x000000010000780c */ /* 0x000fe20003f25270 */
[----:B------:R-:W-:Y:S01]  /*b4a0*/  ULDC UR4, c[0x0][0x648] ;  /* 0x0001920000047ab9 */ /* 0x000fe20000000800 */
[----:B------:R-:W-:Y:S01]  /*b4b0*/  IMAD.MOV R22, RZ, RZ, -R22 ;  /* 0x000000ffff167224 */ /* 0x000fe200078e0a16 */
[----:B------:R-:W-:Y:S01]  /*b4c0*/  SHF.R.U64 R6, R6, UR4, R7 ;  /* 0x0000000406067c19 */ /* 0x000fe20008001207 */
[----:B------:R-:W-:Y:S01]  /*b4d0*/  ULDC UR4, c[0x0][0x638] ;  /* 0x00018e0000047ab9 */ /* 0x000fe20000000800 */
[----:B------:R-:W-:Y:S01]  /*b4e0*/  LOP3.LUT R21, R21, UR17, RZ, 0xc0, !PT ;  /* 0x0000001115157c12 */ /* 0x000fe2000f8ec0ff */
[----:B------:R-:W-:Y:S01]  /*b4f0*/  ULDC UR5, c[0x0][0x610] ;  /* 0x0001840000057ab9 */ /* 0x000fe20000000800 */
[----:B------:R-:W-:Y:S02]  /*b500*/  IMAD.MOV.U32 R7, RZ, RZ, 0x1 ;  /* 0x00000001ff077424 */ /* 0x000fe400078e00ff */
[----:B------:R-:W-:-:S04]  /*b510*/  IMAD.MOV R8, RZ, RZ, -R6 ;  /* 0x000000ffff087224 */ /* 0x000fc800078e0a06 */
[----:B0-----:R-:W-:Y:S02]  /*b520*/  @P1 IMAD R18, R20, R22, R15 ;  /* 0x0000001614121224 */ /* 0x001fe400078e020f */
[----:B------:R-:W-:Y:S01]  /*b530*/  IMAD R15, R6, UR18, R21 ;  /* 0x00000012060f7c24 */ /* 0x000fe2000f8e0215 */
[----:B------:R-:W-:Y:S01]  /*b540*/  LOP3.LUT R6, R11, UR16, RZ, 0xc0, !PT ;  /* 0x000000100b067c12 */ /* 0x000fe2000f8ec0ff */
[----:B------:R-:W-:Y:S01]  /*b550*/  IMAD R19, R8, UR4, R19 ;  /* 0x0000000408137c24 */ /* 0x000fe2000f8e0213 */
[----:B------:R-:W-:Y:S01]  /*b560*/  ULDC UR4, c[0x0][0x600] ;  /* 0x0001800000047ab9 */ /* 0x000fe20000000800 */
[----:B------:R-:W-:Y:S02]  /*b570*/  IMAD R15, R15, UR5, R18 ;  /* 0x000000050f0f7c24 */ /* 0x000fe4000f8e0212 */
[--C-:B------:R-:W-:Y:S01]  /*b580*/  IMAD R8, R19, UR4, R6.reuse ;  /* 0x0000000413087c24 */ /* 0x100fe2000f8e0206 */
[----:B------:R-:W-:-:S04]  /*b590*/  PRMT R6, R7, 0x7610, R6 ;  /* 0x0000761007067816 */ /* 0x000fc80000000006 */
[----:B------:R-:W-:Y:S02]  /*b5a0*/  SEL R18, R8, R15, !P1 ;  /* 0x0000000f08127207 */ /* 0x000fe40004800000 */
[----:B------:R-:W-:-:S07]  /*b5b0*/  SEL R15, R15, R8, !P1 ;  /* 0x000000080f0f7207 */ /* 0x000fce0004800000 */
.L_x_66:
[----:B------:R-:W-:Y:S05]  /*b5c0*/  BSYNC B1 ;  /* 0x0000000000017941 */ /* 0x000fea0003800000 */
.L_x_65:
[----:B------:R-:W-:-:S13]  /*b5d0*/  LOP3.LUT P1, RZ, R6, 0xff, RZ, 0xc0, !PT ;  /* 0x000000ff06ff7812 */ /* 0x000fda000782c0ff */
[----:B------:R-:W-:Y:S05]  /*b5e0*/  @P1 BRA `(.L_x_69) ;  /* 0xfffffff400481947 */ /* 0x000fea000383ffff */
[----:B------:R-:W-:Y:S05]  /*b5f0*/  BSYNC B0 ;  /* 0x0000000000007941 */ /* 0x000fea0003800000 */
.L_x_57:
[----:B------:R-:W-:-:S03]  /*b600*/  UMOV UR4, 0xffffffff ;  /* 0xffffffff00047882 */ /* 0x000fc60000000000 */
[----:B------:R-:W-:Y:S05]  /*b610*/  BRA.DIV UR4, `(.L_x_70) ;  /* 0x0000000604647947 */ /* 0x000fea000b800000 */
[----:B------:R-:W-:-:S13]  /*b620*/  ELECT P0, URZ, PT ;  /* 0x00000000003f782f */ /* 0x000fda0003800000 */
.L_x_86:
[----:B------:R-:W-:Y:S04]  /*b630*/  BSSY B0, `(.L_x_71) ;  /* 0x000003d000007945 */ /* 0x000fe80003800000 */
[----:B------:R-:W-:Y:S05]  /*b640*/  @!P0 BRA `(.L_x_72) ;  /* 0x0000000000ec8947 */ /* 0x000fea0003800000 */
[----:B------:R-:W-:-:S04]  /*b650*/  LOP3.LUT R5, R5, 0x2, RZ, 0xfc, !PT ;  /* 0x0000000205057812 */ /* 0x000fc800078efcff */
[----:B------:R-:W-:-:S13]  /*b660*/  ISETP.NE.AND P0, PT, R5, 0x3, PT ;  /* 0x000000030500780c */ /* 0x000fda0003f05270 */
[----:B------:R-:W-:Y:S05]  /*b670*/  @!P0 BRA `(.L_x_73) ;  /* 0x0000000000048947 */ /* 0x000fea0003800000 */
[----:B------:R-:W-:Y:S01]  /*b680*/  BPT.TRAP 0x1 ;  /* 0x000000040000795c */ /* 0x000fe20000300000 */
.L_x_73:
[----:B------:R-:W0:Y:S01]  /*b690*/  S2R R3, SR_CgaCtaId ;  /* 0x0000000000037919 */ /* 0x000e220000008800 */
[----:B------:R-:W-:-:S04]  /*b6a0*/  MOV R0, 0x400 ;  /* 0x0000040000007802 */ /* 0x000fc80000000f00 */
[----:B0-----:R-:W-:Y:S02]  /*b6b0*/  LEA R3, R3, R0, 0x18 ;  /* 0x0000000003037211 */ /* 0x001fe400078ec0ff */
[----:B------:R-:W-:-:S03]  /*b6c0*/  SHF.L.U32 R0, R12, 0x1f, RZ ;  /* 0x0000001f0c007819 */ /* 0x000fc600000006ff */
[----:B------:R-:W-:-:S04]  /*b6d0*/  VIADD R3, R3, 0x30 ;  /* 0x0000003003037836 */ /* 0x000fc80000000000 */
[C---:B------:R-:W-:Y:S02]  /*b6e0*/  IMAD R7, R14.reuse, 0x8, R3 ;  /* 0x000000080e077824 */ /* 0x040fe400078e0203 */
[----:B------:R-:W-:Y:S02]  /*b6f0*/  VIADD R14, R14, 0x1 ;  /* 0x000000010e0e7836 */ /* 0x000fe40000000000 */
[----:B------:R-:W0:Y:S03]  /*b700*/  SYNCS.PHASECHK.TRANS64.TRYWAIT P0, [R7+URZ], R0 ;  /* 0x00000000070075a7 */ /* 0x000e26000800017f */
[----:B------:R-:W-:-:S04]  /*b710*/  ISETP.NE.AND P1, PT, R14, 0x6, PT ;  /* 0x000000060e00780c */ /* 0x000fc80003f25270 */
[----:B------:R-:W-:Y:S02]  /*b720*/  SEL R5, RZ, 0x1, P1 ;  /* 0x00000001ff057807 */ /* 0x000fe40000800000 */
[----:B------:R-:W-:Y:S02]  /*b730*/  SEL R14, R14, RZ, P1 ;  /* 0x000000ff0e0e7207 */ /* 0x000fe40000800000 */
[----:B------:R-:W-:-:S03]  /*b740*/  LOP3.LUT R5, R12, R5, RZ, 0x3c, !PT ;  /* 0x000000050c057212 */ /* 0x000fc600078e3cff */
[----:B------:R-:W-:Y:S01]  /*b750*/  IMAD R9, R14, 0x8, R3 ;  /* 0x000000080e097824 */ /* 0x000fe200078e0203 */
[----:B------:R-:W-:Y:S01]  /*b760*/  SHF.L.U32 R4, R5, 0x1f, RZ ;  /* 0x0000001f05047819 */ /* 0x000fe200000006ff */
[----:B0-----:R-:W-:Y:S06]  /*b770*/  @!P0 BRA `(.L_x_74) ;  /* 0x0000000400308947 */ /* 0x001fec0003800000 */
.L_x_87:
[----:B------:R-:W1:Y:S01]  /*b780*/  SYNCS.PHASECHK.TRANS64.TRYWAIT P0, [R9+URZ], R4 ;  /* 0x00000004090075a7 */ /* 0x000e62000800017f */
[----:B0-----:R-:W-:-:S05]  /*b790*/  VIADD R0, R14, 0x1 ;  /* 0x000000010e007836 */ /* 0x001fca0000000000 */
[----:B------:R-:W-:-:S04]  /*b7a0*/  ISETP.NE.AND P1, PT, R0, 0x6, PT ;  /* 0x000000060000780c */ /* 0x000fc80003f25270 */
[----:B------:R-:W-:Y:S02]  /*b7b0*/  SEL R2, RZ, 0x1, P1 ;  /* 0x00000001ff027807 */ /* 0x000fe40000800000 */
[----:B------:R-:W-:Y:S02]  /*b7c0*/  SEL R0, R0, RZ, P1 ;  /* 0x000000ff00007207 */ /* 0x000fe40000800000 */
[----:B------:R-:W-:-:S03]  /*b7d0*/  LOP3.LUT R7, R5, R2, RZ, 0x3c, !PT ;  /* 0x0000000205077212 */ /* 0x000fc600078e3cff */
[----:B------:R-:W-:Y:S01]  /*b7e0*/  IMAD R6, R0, 0x8, R3 ;  /* 0x0000000800067824 */ /* 0x000fe200078e0203 */
[----:B------:R-:W-:Y:S01]  /*b7f0*/  SHF.L.U32 R5, R7, 0x1f, RZ ;  /* 0x0000001f07057819 */ /* 0x000fe200000006ff */
[----:B-1----:R-:W-:Y:S06]  /*b800*/  @!P0 BRA `(.L_x_75) ;  /* 0x0000000400208947 */ /* 0x002fec0003800000 */
.L_x_88:
[----:B------:R-:W1:Y:S01]  /*b810*/  SYNCS.PHASECHK.TRANS64.TRYWAIT P0, [R6+URZ], R5 ;  /* 0x00000005060075a7 */ /* 0x000e62000800017f */
[----:B------:R-:W-:-:S05]  /*b820*/  VIADD R0, R0, 0x1 ;  /* 0x0000000100007836 */ /* 0x000fca0000000000 */
[----:B------:R-:W-:-:S04]  /*b830*/  ISETP.NE.AND P1, PT, R0, 0x6, PT ;  /* 0x000000060000780c */ /* 0x000fc80003f25270 */
[----:B------:R-:W-:Y:S02]  /*b840*/  SEL R2, RZ, 0x1, P1 ;  /* 0x00000001ff027807 */ /* 0x000fe40000800000 */
[----:B------:R-:W-:Y:S02]  /*b850*/  SEL R0, R0, RZ, P1 ;  /* 0x000000ff00007207 */ /* 0x000fe40000800000 */
[----:B------:R-:W-:-:S03]  /*b860*/  LOP3.LUT R7, R7, R2, RZ, 0x3c, !PT ;  /* 0x0000000207077212 */ /* 0x000fc600078e3cff */
[----:B0-----:R-:W-:Y:S01]  /*b870*/  IMAD R9, R0, 0x8, R3 ;  /* 0x0000000800097824 */ /* 0x001fe200078e0203 */
[----:B------:R-:W-:Y:S01]  /*b880*/  SHF.L.U32 R4, R7, 0x1f, RZ ;  /* 0x0000001f07047819 */ /* 0x000fe200000006ff */
[----:B-1----:R-:W-:Y:S06]  /*b890*/  @!P0 BRA `(.L_x_76) ;  /* 0x0000000400108947 */ /* 0x002fec0003800000 */
.L_x_89:
        /* <DEDUP_REMOVED lines=9> */
.L_x_90:
[----:B------:R-:W1:Y:S01]  /*b930*/  SYNCS.PHASECHK.TRANS64.TRYWAIT P0, [R6+URZ], R5 ;  /* 0x00000005060075a7 */ /* 0x000e62000800017f */
[----:B------:R-:W-:-:S05]  /*b940*/  VIADD R0, R0, 0x1 ;  /* 0x0000000100007836 */ /* 0x000fca0000000000 */
[----:B------:R-:W-:-:S04]  /*b950*/  ISETP.NE.AND P1, PT, R0, 0x6, PT ;  /* 0x000000060000780c */ /* 0x000fc80003f25270 */
[----:B------:R-:W-:Y:S02]  /*b960*/  SEL R2, RZ, 0x1, P1 ;  /* 0x00000001ff027807 */ /* 0x000fe40000800000 */
[----:B------:R-:W-:Y:S02]  /*b970*/  SEL R0, R0, RZ, P1 ;  /* 0x000000ff00007207 */ /* 0x000fe40000800000 */
[----:B------:R-:W-:Y:S01]  /*b980*/  LOP3.LUT R2, R7, R2, RZ, 0x3c, !PT ;  /* 0x0000000207027212 */ /* 0x000fe200078e3cff */
[----:B-1----:R-:W-:Y:S06]  /*b990*/  @!P0 BRA `(.L_x_78) ;  /* 0x0000000000f88947 */ /* 0x002fec0003800000 */
.L_x_91:
[----:B------:R-:W-:Y:S01]  /*b9a0*/  IMAD R3, R0, 0x8, R3 ;  /* 0x0000000800037824 */ /* 0x000fe200078e0203 */
[----:B------:R-:W-:-:S07]  /*b9b0*/  SHF.L.U32 R0, R2, 0x1f, RZ ;  /* 0x0000001f02007819 */ /* 0x000fce00000006ff */
.L_x_79:
[----:B--2---:R2:W3:Y:S02]  /*b9c0*/  SYNCS.PHASECHK.TRANS64.TRYWAIT P0, [R3+URZ], R0 ;  /* 0x00000000030075a7 */ /* 0x0044e4000800017f */
[----:B---3--:R-:W-:Y:S05]  /*b9d0*/  @!P0 NANOSLEEP.SYNCS 0x989680 ;  /* 0x009896800000895d */ /* 0x008fea0003900000 */
[----:B------:R-:W3:Y:S02]  /*b9e0*/  @!P0 SYNCS.PHASECHK.TRANS64 P0, [R3+URZ], R0 ;  /* 0x00000000030085a7 */ /* 0x000ee4000800007f */
[----:B---3--:R-:W-:Y:S05]  /*b9f0*/  @!P0 BRA `(.L_x_79) ;  /* 0xfffffffc00f08947 */ /* 0x008fea000383ffff */
.L_x_72:
[----:B------:R-:W-:Y:S05]  /*ba00*/  BSYNC B0 ;  /* 0x0000000000007941 */ /* 0x000fea0003800000 */
.L_x_71:
[----:B------:R-:W-:Y:S05]  /*ba10*/  EXIT ;  /* 0x000000000000794d */ /* 0x000fea0003800000 */
.L_x_17:
[----:B-1----:R-:W-:-:S04]  /*ba20*/  IMAD.U32 R8, RZ, RZ, UR6 ;  /* 0x00000006ff087e24 */ /* 0x002fc8000f8e00ff */
[----:B------:R1:W4:Y:S03]  /*ba30*/  SYNCS.PHASECHK.TRANS64.TRYWAIT P0, [R8+URZ], R7 ;  /* 0x00000007080075a7 */ /* 0x000326000800017f */
[----:B----4-:R-:W-:Y:S05]  /*ba40*/  @!P0 NANOSLEEP.SYNCS 0x989680 ;  /* 0x009896800000895d */ /* 0x010fea0003900000 */
[----:B------:R-:W4:Y:S02]  /*ba50*/  @!P0 SYNCS.PHASECHK.TRANS64 P0, [R8+URZ], R7 ;  /* 0x00000007080085a7 */ /* 0x000f24000800007f */
[----:B----4-:R-:W-:Y:S05]  /*ba60*/  @!P0 BRA `(.L_x_17) ;  /* 0xfffffffc00ec8947 */ /* 0x010fea000383ffff */
[----:B------:R-:W-:Y:S05]  /*ba70*/  BRA `(.L_x_16) ;  /* 0xffffff5800e87947 */ /* 0x000fea000383ffff */
.L_x_23:
[----:B-1----:R-:W-:-:S04]  /*ba80*/  IMAD.U32 R9, RZ, RZ, UR12 ;  /* 0x0000000cff097e24 */ /* 0x002fc8000f8e00ff */
[----:B------:R1:W4:Y:S03]  /*ba90*/  SYNCS.PHASECHK.TRANS64.TRYWAIT P0, [R9+URZ], R8 ;  /* 0x00000008090075a7 */ /* 0x000326000800017f */
[----:B----4-:R-:W-:Y:S05]  /*baa0*/  @!P0 NANOSLEEP.SYNCS 0x989680 ;  /* 0x009896800000895d */ /* 0x010fea0003900000 */
[----:B------:R-:W4:Y:S02]  /*bab0*/  @!P0 SYNCS.PHASECHK.TRANS64 P0, [R9+URZ], R8 ;  /* 0x00000008090085a7 */ /* 0x000f24000800007f */
[----:B----4-:R-:W-:Y:S05]  /*bac0*/  @!P0 BRA `(.L_x_23) ;  /* 0xfffffffc00ec8947 */ /* 0x010fea000383ffff */
[----:B------:R-:W-:Y:S05]  /*bad0*/  BRA `(.L_x_22) ;  /* 0xffffff6400987947 */ /* 0x000fea000383ffff */
.L_x_58:
[----:B------:R-:W-:Y:S01]  /*bae0*/  BSSY B1, `(.L_x_80) ;  /* 0x0000006000017945 */ /* 0x000fe20003800000 */
[----:B------:R-:W-:-:S07]  /*baf0*/  IMAD.MOV.U32 R6, RZ, RZ, -0x1 ;  /* 0xffffffffff067424 */ /* 0x000fce00078e00ff */
[----:B------:R-:W-:Y:S05]  /*bb00*/  WARPSYNC.COLLECTIVE R6, `(.L_x_81) ;  /* 0x00000000060c7348 */ /* 0x000fea0003c00000 */
[----:B------:R-:W-:Y:S02]  /*bb10*/  ELECT P1, UR62, PT ;  /* 0x00000000003e782f */ /* 0x000fe40003820000 */
[----:B------:R-:W-:Y:S01]  /*bb20*/  MOV R6, UR62 ;  /* 0x0000003e00067c02 */ /* 0x000fe20008000f00 */
[----:B------:R-:W-:Y:S10]  /*bb30*/  ENDCOLLECTIVE ;  /* 0x000000000000791b */ /* 0x000ff40003800000 */
.L_x_81:
[----:B------:R-:W-:Y:S05]  /*bb40*/  BSYNC B1 ;  /* 0x0000000000017941 */ /* 0x000fea0003800000 */
.L_x_80:
[----:B------:R-:W-:Y:S05]  /*bb50*/  BRA `(.L_x_82) ;  /* 0xffffffec00f87947 */ /* 0x000fea000383ffff */
.L_x_61:
[----:B0-----:R0:W1:Y:S02]  /*bb60*/  SYNCS.PHASECHK.TRANS64.TRYWAIT P1, [R18+URZ+0x30], R9 ;  /* 0x00003009120075a7 */ /* 0x001064000802017f */
[----:B-1----:R-:W-:Y:S05]  /*bb70*/  @!P1 NANOSLEEP.SYNCS 0x989680 ;  /* 0x009896800000995d */ /* 0x002fea0003900000 */
[----:B------:R-:W1:Y:S02]  /*bb80*/  @!P1 SYNCS.PHASECHK.TRANS64 P1, [R18+URZ+0x30], R9 ;  /* 0x00003009120095a7 */ /* 0x000e64000802007f */
[----:B-1----:R-:W-:Y:S05]  /*bb90*/  @!P1 BRA `(.L_x_61) ;  /* 0xfffffffc00f09947 */ /* 0x002fea000383ffff */
[----:B------:R-:W-:Y:S05]  /*bba0*/  BRA `(.L_x_83) ;  /* 0xfffffff0002c7947 */ /* 0x000fea000383ffff */
.L_x_70:
[----:B------:R-:W-:Y:S01]  /*bbb0*/  BSSY B0, `(.L_x_84) ;  /* 0x0000006000007945 */ /* 0x000fe20003800000 */
[----:B------:R-:W-:-:S07]  /*bbc0*/  IMAD.MOV.U32 R6, RZ, RZ, -0x1 ;  /* 0xffffffffff067424 */ /* 0x000fce00078e00ff */
[----:B------:R-:W-:Y:S05]  /*bbd0*/  WARPSYNC.COLLECTIVE R6, `(.L_x_85) ;  /* 0x00000000060c7348 */ /* 0x000fea0003c00000 */
[----:B------:R-:W-:Y:S02]  /*bbe0*/  ELECT P1, UR62, PT ;  /* 0x00000000003e782f */ /* 0x000fe40003820000 */
[----:B------:R-:W-:Y:S01]  /*bbf0*/  MOV R6, UR62 ;  /* 0x0000003e00067c02 */ /* 0x000fe20008000f00 */
[----:B------:R-:W-:Y:S10]  /*bc00*/  ENDCOLLECTIVE ;  /* 0x000000000000791b */ /* 0x000ff40003800000 */
.L_x_85:
[----:B------:R-:W-:Y:S05]  /*bc10*/  BSYNC B0 ;  /* 0x0000000000007941 */ /* 0x000fea0003800000 */
.L_x_84:
[----:B------:R-:W-:Y:S01]  /*bc20*/  PLOP3.LUT P0, PT, P1, PT, PT, 0x80, 0x0 ;  /* 0x000000000000781c */ /* 0x000fe20000f0f070 */
[----:B------:R-:W-:-:S12]  /*bc30*/  BRA `(.L_x_86) ;  /* 0xfffffff8007c7947 */ /* 0x000fd8000383ffff */
.L_x_74:
[----:B0-----:R0:W1:Y:S02]  /*bc40*/  SYNCS.PHASECHK.TRANS64.TRYWAIT P0, [R7+URZ], R0 ;  /* 0x00000000070075a7 */ /* 0x001064000800017f */
[----:B-1----:R-:W-:Y:S05]  /*bc50*/  @!P0 NANOSLEEP.SYNCS 0x989680 ;  /* 0x009896800000895d */ /* 0x002fea0003900000 */
[----:B------:R-:W1:Y:S02]  /*bc60*/  @!P0 SYNCS.PHASECHK.TRANS64 P0, [R7+URZ], R0 ;  /* 0x00000000070085a7 */ /* 0x000e64000800007f */
[----:B-1----:R-:W-:Y:S05]  /*bc70*/  @!P0 BRA `(.L_x_74) ;  /* 0xfffffffc00f08947 */ /* 0x002fea000383ffff */
[----:B------:R-:W-:Y:S05]  /*bc80*/  BRA `(.L_x_87) ;  /* 0xfffffff800bc7947 */ /* 0x000fea000383ffff */
.L_x_75:
[----:B0-----:R0:W1:Y:S02]  /*bc90*/  SYNCS.PHASECHK.TRANS64.TRYWAIT P0, [R9+URZ], R4 ;  /* 0x00000004090075a7 */ /* 0x001064000800017f */
[----:B-1----:R-:W-:Y:S05]  /*bca0*/  @!P0 NANOSLEEP.SYNCS 0x989680 ;  /* 0x009896800000895d */ /* 0x002fea0003900000 */
[----:B------:R-:W1:Y:S02]  /*bcb0*/  @!P0 SYNCS.PHASECHK.TRANS64 P0, [R9+URZ], R4 ;  /* 0x00000004090085a7 */ /* 0x000e64000800007f */
[----:B-1----:R-:W-:Y:S05]  /*bcc0*/  @!P0 BRA `(.L_x_75) ;  /* 0xfffffffc00f08947 */ /* 0x002fea000383ffff */
[----:B------:R-:W-:Y:S05]  /*bcd0*/  BRA `(.L_x_88) ;  /* 0xfffffff800cc7947 */ /* 0x000fea000383ffff */
.L_x_76:
[----:B0-----:R0:W1:Y:S02]  /*bce0*/  SYNCS.PHASECHK.TRANS64.TRYWAIT P0, [R6+URZ], R5 ;  /* 0x00000005060075a7 */ /* 0x001064000800017f */
[----:B-1----:R-:W-:Y:S05]  /*bcf0*/  @!P0 NANOSLEEP.SYNCS 0x989680 ;  /* 0x009896800000895d */ /* 0x002fea0003900000 */
[----:B------:R-:W1:Y:S02]  /*bd00*/  @!P0 SYNCS.PHASECHK.TRANS64 P0, [R6+URZ], R5 ;  /* 0x00000005060085a7 */ /* 0x000e64000800007f */
[----:B-1----:R-:W-:Y:S05]  /*bd10*/  @!P0 BRA `(.L_x_76) ;  /* 0xfffffffc00f08947 */ /* 0x002fea000383ffff */
[----:B------:R-:W-:Y:S05]  /*bd20*/  BRA `(.L_x_89) ;  /* 0xfffffff800dc7947 */ /* 0x000fea000383ffff */
.L_x_77:
[----:B0-----:R0:W1:Y:S02]  /*bd30*/  SYNCS.PHASECHK.TRANS64.TRYWAIT P0, [R9+URZ], R4 ;  /* 0x00000004090075a7 */ /* 0x001064000800017f */
[----:B-1----:R-:W-:Y:S05]  /*bd40*/  @!P0 NANOSLEEP.SYNCS 0x989680 ;  /* 0x009896800000895d */ /* 0x002fea0003900000 */
[----:B------:R-:W1:Y:S02]  /*bd50*/  @!P0 SYNCS.PHASECHK.TRANS64 P0, [R9+URZ], R4 ;  /* 0x00000004090085a7 */ /* 0x000e64000800007f */
[----:B-1----:R-:W-:Y:S05]  /*bd60*/  @!P0 BRA `(.L_x_77) ;  /* 0xfffffffc00f08947 */ /* 0x002fea000383ffff */
[----:B------:R-:W-:Y:S05]  /*bd70*/  BRA `(.L_x_90) ;  /* 0xfffffff800ec7947 */ /* 0x000fea000383ffff */
.L_x_78:
[----:B-1----:R1:W2:Y:S02]  /*bd80*/  SYNCS.PHASECHK.TRANS64.TRYWAIT P0, [R6+URZ], R5 ;  /* 0x00000005060075a7 */ /* 0x0022a4000800017f */
[----:B--2---:R-:W-:Y:S05]  /*bd90*/  @!P0 NANOSLEEP.SYNCS 0x989680 ;  /* 0x009896800000895d */ /* 0x004fea0003900000 */
[----:B------:R-:W2:Y:S02]  /*bda0*/  @!P0 SYNCS.PHASECHK.TRANS64 P0, [R6+URZ], R5 ;  /* 0x00000005060085a7 */ /* 0x000ea4000800007f */
[----:B--2---:R-:W-:Y:S05]  /*bdb0*/  @!P0 BRA `(.L_x_78) ;  /* 0xfffffffc00f08947 */ /* 0x004fea000383ffff */
[----:B------:R-:W-:Y:S05]  /*bdc0*/  BRA `(.L_x_91) ;  /* 0xfffffff800f47947 */ /* 0x000fea000383ffff */
.L_x_92:
[----:B------:R-:W-:-:S00]  /*bdd0*/  BRA `(.L_x_92) ;  /* 0xfffffffc00fc7947 */ /* 0x000fc0000383ffff */
[----:B------:R-:W-:-:S00]  /*bde0*/  NOP ;  /* 0x0000000000007918 */ /* 0x000fc00000000000 */
        /* <DEDUP_REMOVED lines=9> */
.L_x_93:


//--------------------- .nv.shared._ZN7cutlass13device_kernelINS_4gemm6kernel13GemmUniversalIN4cute5tupleIJiiiiEEENS1_10collective13CollectiveMmaINS1_37MainloopSm90TmaGmmaWarpSpecializedFP8ILi6ENS5_IJNS4_1CILi1EEESB_SB_EEENS1_35KernelTmaWarpSpecializedCooperativeEEENS5_IJNSA_ILi512EEENSA_ILi32EEENSA_ILi64EEEEEENS_12float_e4m3_tENS5_IJlSB_lEEESJ_SK_NS4_8TiledMMAINS4_8MMA_AtomIJNS4_4SM904GMMA30MMA_64x32x32_F32E4M3E4M3_SS_TNILNSO_7ScaleInE1ELSQ_1EEEEEENS4_6LayoutINS5_IJNSA_ILi2EEESB_SB_EEENS5_IJSB_NSA_ILi0EEESW_EEEEENS5_IJNS4_10UnderscoreESZ_SZ_EEEEENS4_13SM90_TMA_LOADENS4_14ComposedLayoutINS4_7SwizzleILi2ELi4ELi3EEENS4_18smem_ptr_flag_bitsILi8EEENST_INS5_IJNSA_ILi8EEESH_EEENS5_IJSH_SB_EEEEEEEvNS4_8identityES12_S1C_vS1D_EENS_8epilogue10collective6detail29Sm90TmaWarpSpecializedAdapterINS1G_15DefaultEpilogueISJ_SK_SK_NS1F_6thread17LinearCombinationISJ_Li1EffLNS1K_9ScaleType4KindE0ELNS_15FloatRoundStyleE2ESJ_EENS1_15EpilogueDefaultEEEEEvvEEEEvNT_6ParamsE --------------------------
	.section	.nv.shared._ZN7cutlass13device_kernelINS_4gemm6kernel13GemmUniversalIN4cute5tupleIJiiiiEEENS1_10collective13CollectiveMmaINS1_37MainloopSm90TmaGmmaWarpSpecializedFP8ILi6ENS5_IJNS4_1CILi1EEESB_SB_EEENS1_35KernelTmaWarpSpecializedCooperativeEEENS5_IJNSA_ILi512EEENSA_ILi32EEENSA_ILi64EEEEEENS_12float_e4m3_tENS5_IJlSB_lEEESJ_SK_NS4_8TiledMMAINS4_8MMA_AtomIJNS4_4SM904GMMA30MMA_64x32x32_F32E4M3E4M3_SS_TNILNSO_7ScaleInE1ELSQ_1EEEEEENS4_6LayoutINS5_IJNSA_ILi2EEESB_SB_EEENS5_IJSB_NSA_ILi0EEESW_EEEEENS5_IJNS4_10UnderscoreESZ_SZ_EEEEENS4_13SM90_TMA_LOADENS4_14ComposedLayoutINS4_7SwizzleILi2ELi4ELi3EEENS4_18smem_ptr_flag_bitsILi8EEENST_INS5_IJNSA_ILi8EEESH_EEENS5_IJSH_SB_EEEEEEEvNS4_8identityES12_S1C_vS1D_EENS_8epilogue10collective6detail29Sm90TmaWarpSpecializedAdapterINS1G_15DefaultEpilogueISJ_SK_SK_NS1F_6thread17LinearCombinationISJ_Li1EffLNS1K_9ScaleType4KindE0ELNS_15FloatRoundStyleE2ESJ_EENS1_15EpilogueDefaultEEEEEvvEEEEvNT_6ParamsE,"aw",@nobits
	.sectionflags	@""
	.align	16
	.zero		1024


//--------------------- .nv.shared.reserved.0     --------------------------
	.section	.nv.shared.reserved.0,"aw",@nobits
	.weak		__nv_reservedSMEM_offset_0_alias
	.size		__nv_reservedSMEM_offset_0_alias, 0, 0
	.other		__nv_reservedSMEM_offset_0_alias,@"STO_CUDA_RESERVED_SHARED STV_DEFAULT"
__nv_reservedSMEM_offset_0_alias:
	.zero		0


//--------------------- .nv.global                --------------------------
	.section	.nv.global,"aw",@nobits
.nv.global:
	.type		_ZN40_INTERNAL_90760f08_4_k_cu_f4a54061_116854cute1_E,@object
	.size		_ZN40_INTERNAL_90760f08_4_k_cu_f4a54061_116854cute1_E,(_ZN40_INTERNAL_90760f08_4_k_cu_f4a54061_116854cuda3std3__45__cpo6cbeginE - _ZN40_INTERNAL_90760f08_4_k_cu_f4a54061_116854cute1_E)
_ZN40_INTERNAL_90760f08_4_k_cu_f4a54061_116854cute1_E:
	.zero		1
	.type		_ZN40_INTERNAL_90760f08_4_k_cu_f4a54061_116854cuda3std3__45__cpo6cbeginE,@object
	.size		_ZN40_INTERNAL_90760f08_4_k_cu_f4a54061_116854cuda3std3__45__cpo6cbeginE,(_ZN40_INTERNAL_90760f08_4_k_cu_f4a54061_116854cuda3std3__48in_placeE - _ZN40_INTERNAL_90760f08_4_k_cu_f4a54061_116854cuda3std3__45__cpo6cbeginE)
_ZN40_INTERNAL_90760f08_4_k_cu_f4a54061_116854cuda3std3__45__cpo6cbeginE:
	.zero		1
	.type		_ZN40_INTERNAL_90760f08_4_k_cu_f4a54061_116854cuda3std3__48in_placeE,@object
	.size		_ZN40_INTERNAL_90760f08_4_k_cu_f4a54061_116854cuda3std3__48in_placeE,(_ZN40_INTERNAL_90760f08_4_k_cu_f4a54061_116854cuda3std6ranges3__45__cpo9iter_moveE - _ZN40_INTERNAL_90760f08_4_k_cu_f4a54061_116854cuda3std3__48in_placeE)
_ZN40_INTERNAL_90760f08_4_k_cu_f4a54061_116854cuda3std3__48in_placeE:
	.zero		1
	.type		_ZN40_INTERNAL_90760f08_4_k_cu_f4a54061_116854cuda3std6ranges3__45__cpo9iter_moveE,@object
	.size		_ZN40_INTERNAL_90760f08_4_k_cu_f4a54061_116854cuda3std6ranges3__45__cpo9iter_moveE,(_ZN40_INTERNAL_90760f08_4_k_cu_f4a54061_116854cuda3std3__45__cpo5beginE - _ZN40_INTERNAL_90760f08_4_k_cu_f4a54061_116854cuda3std6ranges3__45__cpo9iter_moveE)
_ZN40_INTERNAL_90760f08_4_k_cu_f4a54061_116854cuda3std6ranges3__45__cpo9iter_moveE:
	.zero		1
	.type		_ZN40_INTERNAL_90760f08_4_k_cu_f4a54061_116854cuda3std3__45__cpo5beginE,@object
	.size		_ZN40_INTERNAL_90760f08_4_k_cu_f4a54061_116854cuda3std3__45__cpo5beginE,(_ZN40_INTERNAL_90760f08_4_k_cu_f4a54061_116854cuda3std3__442_GLOBAL__N__90760f08_4_k_cu_f4a54061_116856ignoreE - _ZN40_INTERNAL_90760f08_4_k_cu_f4a54061_116854cuda3std3__45__cpo5beginE)
_ZN40_INTERNAL_90760f08_4_k_cu_f4a54061_116854cuda3std3__45__cpo5beginE:
	.zero		1
	.type		_ZN40_INTERNAL_90760f08_4_k_cu_f4a54061_116854cuda3std3__442_GLOBAL__N__90760f08_4_k_cu_f4a54061_116856ignoreE,@object
	.size		_ZN40_INTERNAL_90760f08_4_k_cu_f4a54061_116854cuda3std3__442_GLOBAL__N__90760f08_4_k_cu_f4a54061_116856ignoreE,(_ZN40_INTERNAL_90760f08_4_k_cu_f4a54061_116854cute7productE - _ZN40_INTERNAL_90760f08_4_k_cu_f4a54061_116854cuda3std3__442_GLOBAL__N__90760f08_4_k_cu_f4a54061_116856ignoreE)
_ZN40_INTERNAL_90760f08_4_k_cu_f4a54061_116854cuda3std3__442_GLOBAL__N__90760f08_4_k_cu_f4a54061_116856ignoreE:
	.zero		1
	.type		_ZN40_INTERNAL_90760f08_4_k_cu_f4a54061_116854cute7productE,@object
	.size		_ZN40_INTERNAL_90760f08_4_k_cu_f4a54061_116854cute7productE,(_ZN40_INTERNAL_90760f08_4_k_cu_f4a54061_116854cuda3std3__45__cpo3endE - _ZN40_INTERNAL_90760f08_4_k_cu_f4a54061_116854cute7productE)
_ZN40_INTERNAL_90760f08_4_k_cu_f4a54061_116854cute7productE:
	.zero		1
	.type		_ZN40_INTERNAL_90760f08_4_k_cu_f4a54061_116854cuda3std3__45__cpo3endE,@object
	.size		_ZN40_INTERNAL_90760f08_4_k_cu_f4a54061_116854cuda3std3__45__cpo3endE,(_ZN40_INTERNAL_90760f08_4_k_cu_f4a54061_116854cuda3std3__419piecewise_constructE - _ZN40_INTERNAL_90760f08_4_k_cu_f4a54061_116854cuda3std3__45__cpo3endE)
_ZN40_INTERNAL_90760f08_4_k_cu_f4a54061_116854cuda3std3__45__cpo3endE:
	.zero		1
	.type		_ZN40_INTERNAL_90760f08_4_k_cu_f4a54061_116854cuda3std3__419piecewise_constructE,@object
	.size		_ZN40_INTERNAL_90760f08_4_k_cu_f4a54061_116854cuda3std3__419piecewise_constructE,(_ZN40_INTERNAL_90760f08_4_k_cu_f4a54061_116854cuda3std3__45__cpo4cendE - _ZN40_INTERNAL_90760f08_4_k_cu_f4a54061_116854cuda3std3__419piecewise_constructE)
_ZN40_INTERNAL_90760f08_4_k_cu_f4a54061_116854cuda3std3__419piecewise_constructE:
	.zero		1
	.type		_ZN40_INTERNAL_90760f08_4_k_cu_f4a54061_116854cuda3std3__45__cpo4cendE,@object
	.size		_ZN40_INTERNAL_90760f08_4_k_cu_f4a54061_116854cuda3std3__45__cpo4cendE,(_ZN40_INTERNAL_90760f08_4_k_cu_f4a54061_116854cuda3std6ranges3__45__cpo4swapE - _ZN40_INTERNAL_90760f08_4_k_cu_f4a54061_116854cuda3std3__45__cpo4cendE)
_ZN40_INTERNAL_90760f08_4_k_cu_f4a54061_116854cuda3std3__45__cpo4cendE:
	.zero		1
	.type		_ZN40_INTERNAL_90760f08_4_k_cu_f4a54061_116854cuda3std6ranges3__45__cpo4swapE,@object
	.size		_ZN40_INTERNAL_90760f08_4_k_cu_f4a54061_116854cuda3std6ranges3__45__cpo4swapE,(.L_7 - _ZN40_INTERNAL_90760f08_4_k_cu_f4a54061_116854cuda3std6ranges3__45__cpo4swapE)
_ZN40_INTERNAL_90760f08_4_k_cu_f4a54061_116854cuda3std6ranges3__45__cpo4swapE:
	.zero		1
.L_7:


//--------------------- .nv.constant0._ZN7cutlass13device_kernelINS_4gemm6kernel13GemmUniversalIN4cute5tupleIJiiiiEEENS1_10collective13CollectiveMmaINS1_37MainloopSm90TmaGmmaWarpSpecializedFP8ILi6ENS5_IJNS4_1CILi1EEESB_SB_EEENS1_35KernelTmaWarpSpecializedCooperativeEEENS5_IJNSA_ILi512EEENSA_ILi32EEENSA_ILi64EEEEEENS_12float_e4m3_tENS5_IJlSB_lEEESJ_SK_NS4_8TiledMMAINS4_8MMA_AtomIJNS4_4SM904GMMA30MMA_64x32x32_F32E4M3E4M3_SS_TNILNSO_7ScaleInE1ELSQ_1EEEEEENS4_6LayoutINS5_IJNSA_ILi2EEESB_SB_EEENS5_IJSB_NSA_ILi0EEESW_EEEEENS5_IJNS4_10UnderscoreESZ_SZ_EEEEENS4_13SM90_TMA_LOADENS4_14ComposedLayoutINS4_7SwizzleILi2ELi4ELi3EEENS4_18smem_ptr_flag_bitsILi8EEENST_INS5_IJNSA_ILi8EEESH_EEENS5_IJSH_SB_EEEEEEEvNS4_8identityES12_S1C_vS1D_EENS_8epilogue10collective6detail29Sm90TmaWarpSpecializedAdapterINS1G_15DefaultEpilogueISJ_SK_SK_NS1F_6thread17LinearCombinationISJ_Li1EffLNS1K_9ScaleType4KindE0ELNS_15FloatRoundStyleE2ESJ_EENS1_15EpilogueDefaultEEEEEvvEEEEvNT_6ParamsE --------------------------
	.section	.nv.constant0._ZN7cutlass13device_kernelINS_4gemm6kernel13GemmUniversalIN4cute5tupleIJiiiiEEENS1_10collective13CollectiveMmaINS1_37MainloopSm90TmaGmmaWarpSpecializedFP8ILi6ENS5_IJNS4_1CILi1EEESB_SB_EEENS1_35KernelTmaWarpSpecializedCooperativeEEENS5_IJNSA_ILi512EEENSA_ILi32EEENSA_ILi64EEEEEENS_12float_e4m3_tENS5_IJlSB_lEEESJ_SK_NS4_8TiledMMAINS4_8MMA_AtomIJNS4_4SM904GMMA30MMA_64x32x32_F32E4M3E4M3_SS_TNILNSO_7ScaleInE1ELSQ_1EEEEEENS4_6LayoutINS5_IJNSA_ILi2EEESB_SB_EEENS5_IJSB_NSA_ILi0EEESW_EEEEENS5_IJNS4_10UnderscoreESZ_SZ_EEEEENS4_13SM90_TMA_LOADENS4_14ComposedLayoutINS4_7SwizzleILi2ELi4ELi3EEENS4_18smem_ptr_flag_bitsILi8EEENST_INS5_IJNSA_ILi8EEESH_EEENS5_IJSH_SB_EEEEEEEvNS4_8identityES12_S1C_vS1D_EENS_8epilogue10collective6detail29Sm90TmaWarpSpecializedAdapterINS1G_15DefaultEpilogueISJ_SK_SK_NS1F_6thread17LinearCombinationISJ_Li1EffLNS1K_9ScaleType4KindE0ELNS_15FloatRoundStyleE2ESJ_EENS1_15EpilogueDefaultEEEEEvvEEEEvNT_6ParamsE,"a",@progbits
	.sectionflags	@""
	.align	4
.nv.constant0._ZN7cutlass13device_kernelINS_4gemm6kernel13GemmUniversalIN4cute5tupleIJiiiiEEENS1_10collective13CollectiveMmaINS1_37MainloopSm90TmaGmmaWarpSpecializedFP8ILi6ENS5_IJNS4_1CILi1EEESB_SB_EEENS1_35KernelTmaWarpSpecializedCooperativeEEENS5_IJNSA_ILi512EEENSA_ILi32EEENSA_ILi64EEEEEENS_12float_e4m3_tENS5_IJlSB_lEEESJ_SK_NS4_8TiledMMAINS4_8MMA_AtomIJNS4_4SM904GMMA30MMA_64x32x32_F32E4M3E4M3_SS_TNILNSO_7ScaleInE1ELSQ_1EEEEEENS4_6LayoutINS5_IJNSA_ILi2EEESB_SB_EEENS5_IJSB_NSA_ILi0EEESW_EEEEENS5_IJNS4_10UnderscoreESZ_SZ_EEEEENS4_13SM90_TMA_LOADENS4_14ComposedLayoutINS4_7SwizzleILi2ELi4ELi3EEENS4_18smem_ptr_flag_bitsILi8EEENST_INS5_IJNSA_ILi8EEESH_EEENS5_IJSH_SB_EEEEEEEvNS4_8identityES12_S1C_vS1D_EENS_8epilogue10collective6detail29Sm90TmaWarpSpecializedAdapterINS1G_15DefaultEpilogueISJ_SK_SK_NS1F_6thread17LinearCombinationISJ_Li1EffLNS1K_9ScaleType4KindE0ELNS_15FloatRoundStyleE2ESJ_EENS1_15EpilogueDefaultEEEEEvvEEEEvNT_6ParamsE:
	.zero		1664


//--------------------- SYMBOLS --------------------------

	.type		.nv.reservedSmem.offset0,@object
	.size		.nv.reservedSmem.offset0,0x4
